// auto-generated by cutlass_sweep.gemm — config: {"arch": "sm_100", "cluster_m": 2, "cluster_n": 2, "dtype": "e4m3", "dtype_b": "e4m3", "layout": "nt", "stages": 0, "tile_k": 32, "tile_m": 64, "tile_n": 128}
#include "cutlass/cutlass.h"
#include "cutlass/gemm/collective/collective_builder.hpp"
#include "cutlass/gemm/device/gemm_universal_adapter.h"
#include "cutlass/gemm/kernel/gemm_universal.hpp"
#include "cutlass/epilogue/collective/collective_builder.hpp"

using ElemA = cutlass::float_e4m3_t;
using ElemB = cutlass::float_e4m3_t;
using ElemCD = cutlass::float_e4m3_t;
using Acc  = float;
using TileShape    = cute::Shape<cute::_64, cute::_128, cute::_32>;
using ClusterShape = cute::Shape<cute::_2, cute::_2, cute::_1>;

using CollectiveEpilogue = typename cutlass::epilogue::collective::CollectiveBuilder<
    cutlass::arch::Sm100, cutlass::arch::OpClassTensorOp,
    TileShape, ClusterShape,
    cutlass::epilogue::collective::EpilogueTileAuto,
    Acc, Acc,
    ElemCD, cutlass::layout::RowMajor, 128 / cutlass::sizeof_bits<ElemCD>::value,
    ElemCD, cutlass::layout::RowMajor, 128 / cutlass::sizeof_bits<ElemCD>::value,
    cutlass::epilogue::collective::EpilogueScheduleAuto
  >::CollectiveOp;

using CollectiveMainloop = typename cutlass::gemm::collective::CollectiveBuilder<
    cutlass::arch::Sm100, cutlass::arch::OpClassTensorOp,
    ElemA, cutlass::layout::RowMajor, 128 / cutlass::sizeof_bits<ElemA>::value,
    ElemB, cutlass::layout::ColumnMajor, 128 / cutlass::sizeof_bits<ElemB>::value,
    Acc,
    TileShape, ClusterShape,
    cutlass::gemm::collective::StageCountAutoCarveout<static_cast<int>(sizeof(typename CollectiveEpilogue::SharedStorage))>,
    cutlass::gemm::collective::KernelScheduleAuto
  >::CollectiveOp;

using GemmKernel = cutlass::gemm::kernel::GemmUniversal<
    cute::Shape<int,int,int,int>,
    CollectiveMainloop,
    CollectiveEpilogue
>;
using Gemm = cutlass::gemm::device::GemmUniversalAdapter<GemmKernel>;

// Force the device kernel symbol into the cubin without needing a host main.
auto* _anchor = &cutlass::device_kernel<GemmKernel>;


// ===== COMPILED SASS (sm_100a) =====

	.target	sm_100a

	.elftype	@"ET_EXEC"


//--------------------- .note.nv.tkinfo           --------------------------
	.section	.note.nv.tkinfo,"",@"SHT_NOTE"
	.sectionflags	@"SHF_NOTE_NV_TKINFO"
	.tkinfo
        /*0018*/ 	.word	0x00000002
        /*0030*/ 	.string	""
        /*0030*/ 	.string	"ptxas"
        /*0030*/ 	.string	"Cuda compilation tools, release 13.0, V13.0.88"
        /*0030*/ 	.string	"Build cuda_13.0.r13.0/compiler.36424714_0"
        /*0030*/ 	.string	"-arch sm_100a -m 64 "



//--------------------- .note.nv.cuinfo           --------------------------
	.section	.note.nv.cuinfo,"",@"SHT_NOTE"
	.sectionflags	@"SHF_NOTE_NV_CUINFO"
        /*0018*/ 	.short	0x0002
        /*001a*/ 	.short	0x0064
        /*001c*/ 	.short	0x0082
	.zero		2


//--------------------- .nv.info                  --------------------------
	.section	.nv.info,"",@"SHT_CUDA_INFO"
	.align	4


	//----- nvinfo : EIATTR_REGCOUNT
	.align		4
        /*0000*/ 	.byte	0x04, 0x2f
        /*0002*/ 	.short	(.L_19 - .L_18)
	.align		4
.L_18:
        /*0004*/ 	.word	index@(_ZN7cutlass13device_kernelINS_4gemm6kernel13GemmUniversalIN4cute5tupleIJiiiiEEENS1_10collective13CollectiveMmaINS1_35MainloopSm100TmaUmmaWarpSpecializedILi34ELi2ELi4ENS5_IJNS4_1CILi2EEESB_NSA_ILi1EEEEEEEENS5_IJNSA_ILi64EEENSA_ILi128EEENSA_ILi32EEEEEENS_12float_e4m3_tENS5_IJlSC_lEEESJ_SK_NS4_8TiledMMAINS4_8MMA_AtomIJNS4_10MMA_TraitsINS4_19SM100_MMA_F8F6F4_SSEJSJ_SJ_fSF_SG_NS4_17integral_constantINS4_4UMMA5MajorELSR_0EEESS_NSP_INSQ_7ScaleInELST_0EEESU_EEEEEENS4_6LayoutINS5_IJSC_SC_SC_EEENS5_IJNSA_ILi0EEESZ_SZ_EEEEENS5_IJNS4_10UnderscoreES12_S12_EEEEENS4_23SM90_TMA_LOAD_MULTICASTENS4_14ComposedLayoutINS4_7SwizzleILi1ELi4ELi3EEENS4_18smem_ptr_flag_bitsILi8EEENSX_INS5_IJNSA_ILi8EEESH_EEENS5_IJSH_SC_EEEEEEEvNS4_8identityES15_S1F_vS1G_EENS_8epilogue10collective18CollectiveEpilogueINS1I_23Sm100TmaWarpSpecializedILi2ELi2ELi32ELb0ELb0EEEJSI_NS5_IJNSX_ISF_SC_EES1N_EEESJ_SK_SJ_SK_NS1I_6fusion15FusionCallbacksIS1M_NS1P_17LinearCombinationISJ_fSJ_fLNS_15FloatRoundStyleE2EEESI_S1O_JEEENS4_5SM1004TMEM4LOAD26SM100_TMEM_LOAD_16dp32b32xENS4_13SM90_TMA_LOADENS16_INS17_ILi2ELi4ELi3EEES1A_NSX_INS5_IJS1B_SF_EEENS5_IJSF_SC_EEEEEEENS4_39AutoVectorizingCopyWithAssumedAlignmentILi128EEENS4_14SM90_TMA_STOREES24_S26_S26_EEEvvEEEEvNT_6ParamsE)
        /*0008*/ 	.word	0x00000072


	//----- nvinfo : EIATTR_FRAME_SIZE
	.align		4
.L_19:
        /*000c*/ 	.byte	0x04, 0x11
        /*000e*/ 	.short	(.L_21 - .L_20)
	.align		4
.L_20:
        /*0010*/ 	.word	index@($__internal_2_$__cuda_sm10x_tcgen05_guardrail_trap_unallocated_columns_being_dealloced)
        /*0014*/ 	.word	0x00000000


	//----- nvinfo : EIATTR_FRAME_SIZE
	.align		4
.L_21:
        /*0018*/ 	.byte	0x04, 0x11
        /*001a*/ 	.short	(.L_23 - .L_22)
	.align		4
.L_22:
        /*001c*/ 	.word	index@($__internal_1_$__cuda_sm10x_tcgen05_guardrail_trap_phase_invalid_during_alloc)
        /*0020*/ 	.word	0x00000000


	//----- nvinfo : EIATTR_FRAME_SIZE
	.align		4
.L_23:
        /*0024*/ 	.byte	0x04, 0x11
        /*0026*/ 	.short	(.L_25 - .L_24)
	.align		4
.L_24:
        /*0028*/ 	.word	index@($__internal_0_$__cuda_sm10x_tcgen05_guardrail_trap_col_being_dealloced_not_returned_by_alloc)
        /*002c*/ 	.word	0x00000000


	//----- nvinfo : EIATTR_FRAME_SIZE
	.align		4
.L_25:
        /*0030*/ 	.byte	0x04, 0x11
        /*0032*/ 	.short	(.L_27 - .L_26)
	.align		4
.L_26:
        /*0034*/ 	.word	index@(_ZN7cutlass13device_kernelINS_4gemm6kernel13GemmUniversalIN4cute5tupleIJiiiiEEENS1_10collective13CollectiveMmaINS1_35MainloopSm100TmaUmmaWarpSpecializedILi34ELi2ELi4ENS5_IJNS4_1CILi2EEESB_NSA_ILi1EEEEEEEENS5_IJNSA_ILi64EEENSA_ILi128EEENSA_ILi32EEEEEENS_12float_e4m3_tENS5_IJlSC_lEEESJ_SK_NS4_8TiledMMAINS4_8MMA_AtomIJNS4_10MMA_TraitsINS4_19SM100_MMA_F8F6F4_SSEJSJ_SJ_fSF_SG_NS4_17integral_constantINS4_4UMMA5MajorELSR_0EEESS_NSP_INSQ_7ScaleInELST_0EEESU_EEEEEENS4_6LayoutINS5_IJSC_SC_SC_EEENS5_IJNSA_ILi0EEESZ_SZ_EEEEENS5_IJNS4_10UnderscoreES12_S12_EEEEENS4_23SM90_TMA_LOAD_MULTICASTENS4_14ComposedLayoutINS4_7SwizzleILi1ELi4ELi3EEENS4_18smem_ptr_flag_bitsILi8EEENSX_INS5_IJNSA_ILi8EEESH_EEENS5_IJSH_SC_EEEEEEEvNS4_8identityES15_S1F_vS1G_EENS_8epilogue10collective18CollectiveEpilogueINS1I_23Sm100TmaWarpSpecializedILi2ELi2ELi32ELb0ELb0EEEJSI_NS5_IJNSX_ISF_SC_EES1N_EEESJ_SK_SJ_SK_NS1I_6fusion15FusionCallbacksIS1M_NS1P_17LinearCombinationISJ_fSJ_fLNS_15FloatRoundStyleE2EEESI_S1O_JEEENS4_5SM1004TMEM4LOAD26SM100_TMEM_LOAD_16dp32b32xENS4_13SM90_TMA_LOADENS16_INS17_ILi2ELi4ELi3EEES1A_NSX_INS5_IJS1B_SF_EEENS5_IJSF_SC_EEEEEEENS4_39AutoVectorizingCopyWithAssumedAlignmentILi128EEENS4_14SM90_TMA_STOREES24_S26_S26_EEEvvEEEEvNT_6ParamsE)
        /*0038*/ 	.word	0x00000000


	//----- nvinfo : EIATTR_MIN_STACK_SIZE
	.align		4
.L_27:
        /*003c*/ 	.byte	0x04, 0x12
        /*003e*/ 	.short	(.L_29 - .L_28)
	.align		4
.L_28:
        /*0040*/ 	.word	index@(_ZN7cutlass13device_kernelINS_4gemm6kernel13GemmUniversalIN4cute5tupleIJiiiiEEENS1_10collective13CollectiveMmaINS1_35MainloopSm100TmaUmmaWarpSpecializedILi34ELi2ELi4ENS5_IJNS4_1CILi2EEESB_NSA_ILi1EEEEEEEENS5_IJNSA_ILi64EEENSA_ILi128EEENSA_ILi32EEEEEENS_12float_e4m3_tENS5_IJlSC_lEEESJ_SK_NS4_8TiledMMAINS4_8MMA_AtomIJNS4_10MMA_TraitsINS4_19SM100_MMA_F8F6F4_SSEJSJ_SJ_fSF_SG_NS4_17integral_constantINS4_4UMMA5MajorELSR_0EEESS_NSP_INSQ_7ScaleInELST_0EEESU_EEEEEENS4_6LayoutINS5_IJSC_SC_SC_EEENS5_IJNSA_ILi0EEESZ_SZ_EEEEENS5_IJNS4_10UnderscoreES12_S12_EEEEENS4_23SM90_TMA_LOAD_MULTICASTENS4_14ComposedLayoutINS4_7SwizzleILi1ELi4ELi3EEENS4_18smem_ptr_flag_bitsILi8EEENSX_INS5_IJNSA_ILi8EEESH_EEENS5_IJSH_SC_EEEEEEEvNS4_8identityES15_S1F_vS1G_EENS_8epilogue10collective18CollectiveEpilogueINS1I_23Sm100TmaWarpSpecializedILi2ELi2ELi32ELb0ELb0EEEJSI_NS5_IJNSX_ISF_SC_EES1N_EEESJ_SK_SJ_SK_NS1I_6fusion15FusionCallbacksIS1M_NS1P_17LinearCombinationISJ_fSJ_fLNS_15FloatRoundStyleE2EEESI_S1O_JEEENS4_5SM1004TMEM4LOAD26SM100_TMEM_LOAD_16dp32b32xENS4_13SM90_TMA_LOADENS16_INS17_ILi2ELi4ELi3EEES1A_NSX_INS5_IJS1B_SF_EEENS5_IJSF_SC_EEEEEEENS4_39AutoVectorizingCopyWithAssumedAlignmentILi128EEENS4_14SM90_TMA_STOREES24_S26_S26_EEEvvEEEEvNT_6ParamsE)
        /*0044*/ 	.word	0x00000000
.L_29:


//--------------------- .nv.compat                --------------------------
	.section	.nv.compat,"",@"SHT_CUDA_COMPAT_INFO"
	.align	4
        /*0000*/ 	.byte	0x02, 0x09, 0x01, 0x00, 0x02, 0x02, 0x02, 0x00, 0x02, 0x05, 0x05, 0x00, 0x03, 0x07, 0x01, 0x01
        /*0010*/ 	.byte	0x02, 0x03, 0x01, 0x00, 0x02, 0x06, 0x01, 0x00, 0x04, 0x0b, 0x08, 0x00, 0x09, 0x00, 0x00, 0x00
        /*0020*/ 	.byte	0x00, 0x00, 0x00, 0x00


//--------------------- .nv.info._ZN7cutlass13device_kernelINS_4gemm6kernel13GemmUniversalIN4cute5tupleIJiiiiEEENS1_10collective13CollectiveMmaINS1_35MainloopSm100TmaUmmaWarpSpecializedILi34ELi2ELi4ENS5_IJNS4_1CILi2EEESB_NSA_ILi1EEEEEEEENS5_IJNSA_ILi64EEENSA_ILi128EEENSA_ILi32EEEEEENS_12float_e4m3_tENS5_IJlSC_lEEESJ_SK_NS4_8TiledMMAINS4_8MMA_AtomIJNS4_10MMA_TraitsINS4_19SM100_MMA_F8F6F4_SSEJSJ_SJ_fSF_SG_NS4_17integral_constantINS4_4UMMA5MajorELSR_0EEESS_NSP_INSQ_7ScaleInELST_0EEESU_EEEEEENS4_6LayoutINS5_IJSC_SC_SC_EEENS5_IJNSA_ILi0EEESZ_SZ_EEEEENS5_IJNS4_10UnderscoreES12_S12_EEEEENS4_23SM90_TMA_LOAD_MULTICASTENS4_14ComposedLayoutINS4_7SwizzleILi1ELi4ELi3EEENS4_18smem_ptr_flag_bitsILi8EEENSX_INS5_IJNSA_ILi8EEESH_EEENS5_IJSH_SC_EEEEEEEvNS4_8identityES15_S1F_vS1G_EENS_8epilogue10collective18CollectiveEpilogueINS1I_23Sm100TmaWarpSpecializedILi2ELi2ELi32ELb0ELb0EEEJSI_NS5_IJNSX_ISF_SC_EES1N_EEESJ_SK_SJ_SK_NS1I_6fusion15FusionCallbacksIS1M_NS1P_17LinearCombinationISJ_fSJ_fLNS_15FloatRoundStyleE2EEESI_S1O_JEEENS4_5SM1004TMEM4LOAD26SM100_TMEM_LOAD_16dp32b32xENS4_13SM90_TMA_LOADENS16_INS17_ILi2ELi4ELi3EEES1A_NSX_INS5_IJS1B_SF_EEENS5_IJSF_SC_EEEEEEENS4_39AutoVectorizingCopyWithAssumedAlignmentILi128EEENS4_14SM90_TMA_STOREES24_S26_S26_EEEvvEEEEvNT_6ParamsE --------------------------
	.section	.nv.info._ZN7cutlass13device_kernelINS_4gemm6kernel13GemmUniversalIN4cute5tupleIJiiiiEEENS1_10collective13CollectiveMmaINS1_35MainloopSm100TmaUmmaWarpSpecializedILi34ELi2ELi4ENS5_IJNS4_1CILi2EEESB_NSA_ILi1EEEEEEEENS5_IJNSA_ILi64EEENSA_ILi128EEENSA_ILi32EEEEEENS_12float_e4m3_tENS5_IJlSC_lEEESJ_SK_NS4_8TiledMMAINS4_8MMA_AtomIJNS4_10MMA_TraitsINS4_19SM100_MMA_F8F6F4_SSEJSJ_SJ_fSF_SG_NS4_17integral_constantINS4_4UMMA5MajorELSR_0EEESS_NSP_INSQ_7ScaleInELST_0EEESU_EEEEEENS4_6LayoutINS5_IJSC_SC_SC_EEENS5_IJNSA_ILi0EEESZ_SZ_EEEEENS5_IJNS4_10UnderscoreES12_S12_EEEEENS4_23SM90_TMA_LOAD_MULTICASTENS4_14ComposedLayoutINS4_7SwizzleILi1ELi4ELi3EEENS4_18smem_ptr_flag_bitsILi8EEENSX_INS5_IJNSA_ILi8EEESH_EEENS5_IJSH_SC_EEEEEEEvNS4_8identityES15_S1F_vS1G_EENS_8epilogue10collective18CollectiveEpilogueINS1I_23Sm100TmaWarpSpecializedILi2ELi2ELi32ELb0ELb0EEEJSI_NS5_IJNSX_ISF_SC_EES1N_EEESJ_SK_SJ_SK_NS1I_6fusion15FusionCallbacksIS1M_NS1P_17LinearCombinationISJ_fSJ_fLNS_15FloatRoundStyleE2EEESI_S1O_JEEENS4_5SM1004TMEM4LOAD26SM100_TMEM_LOAD_16dp32b32xENS4_13SM90_TMA_LOADENS16_INS17_ILi2ELi4ELi3EEES1A_NSX_INS5_IJS1B_SF_EEENS5_IJSF_SC_EEEEEEENS4_39AutoVectorizingCopyWithAssumedAlignmentILi128EEENS4_14SM90_TMA_STOREES24_S26_S26_EEEvvEEEEvNT_6ParamsE,"",@"SHT_CUDA_INFO"
	.sectionflags	@""
	.align	4


	//----- nvinfo : EIATTR_CUDA_API_VERSION
	.align		4
        /*0000*/ 	.byte	0x04, 0x37
        /*0002*/ 	.short	(.L_31 - .L_30)
.L_30:
        /*0004*/ 	.word	0x00000082


	//----- nvinfo : EIATTR_KPARAM_INFO
	.align		4
.L_31:
        /*0008*/ 	.byte	0x04, 0x17
        /*000a*/ 	.short	(.L_33 - .L_32)
.L_32:
        /*000c*/ 	.word	0x00000000
        /*0010*/ 	.short	0x0000
        /*0012*/ 	.short	0x0000
        /*0014*/ 	.byte	0x00, 0xf0, 0x01, 0x20


	//----- nvinfo : EIATTR_AT_ENTRY_FRAGMENTS
	.align		4
.L_33:
        /*0018*/ 	.byte	0x04, 0x4f
        /*001a*/ 	.short	(.L_35 - .L_34)


	//   ....[0]....
.L_34:
        /*001c*/ 	.word	0x00000006


	//----- nvinfo : EIATTR_RESERVED_SMEM_USED
	.align		4
.L_35:
        /*0020*/ 	.byte	0x01, 0x41
	.zero		2


	//----- nvinfo : EIATTR_SPARSE_MMA_MASK
	.align		4
        /*0024*/ 	.byte	0x03, 0x50
        /*0026*/ 	.short	0x0000


	//----- nvinfo : EIATTR_TCGEN05_1CTA_USED
	.align		4
        /*0028*/ 	.byte	0x01, 0x51
	.zero		2


	//----- nvinfo : EIATTR_MAXREG_COUNT
	.align		4
        /*002c*/ 	.byte	0x03, 0x1b
        /*002e*/ 	.short	0x00ff


	//----- nvinfo : EIATTR_NUM_BARRIERS
	.align		4
        /*0030*/ 	.byte	0x02, 0x4c
        /*0032*/ 	.byte	0x07
	.zero		1


	//----- nvinfo : EIATTR_EXTERNS
	.align		4
        /*0034*/ 	.byte	0x04, 0x0f
        /*0036*/ 	.short	(.L_37 - .L_36)


	//   ....[0]....
	.align		4
.L_36:
        /*0038*/ 	.word	index@(__assertfail)


	//----- nvinfo : EIATTR_MERCURY_ISA_VERSION
	.align		4
.L_37:
        /*003c*/ 	.byte	0x03, 0x5f
        /*003e*/ 	.short	0x0101


	//----- nvinfo : EIATTR_INT_WARP_WIDE_INSTR_OFFSETS
	.align		4
        /*0040*/ 	.byte	0x04, 0x31
        /*0042*/ 	.short	(.L_39 - .L_38)


	//   ....[0]....
.L_38:
        /*0044*/ 	.word	0x00005170


	//   ....[1]....
        /*0048*/ 	.word	0x00005190


	//   ....[2]....
        /*004c*/ 	.word	0x000051c0


	//   ....[3]....
        /*0050*/ 	.word	0x00005d00


	//   ....[4]....
        /*0054*/ 	.word	0x00005d70


	//   ....[5]....
        /*0058*/ 	.word	0x00005e40


	//   ....[6]....
        /*005c*/ 	.word	0x00005ef0


	//----- nvinfo : EIATTR_COOP_GROUP_MASK_REGIDS
	.align		4
.L_39:
        /*0060*/ 	.byte	0x04, 0x29
        /*0062*/ 	.short	(.L_41 - .L_40)


	//   ....[0]....
.L_40:
        /*0064*/ 	.word	0xffffffff


	//   ....[1]....
        /*0068*/ 	.word	0xffffffff


	//   ....[2]....
        /*006c*/ 	.word	0xffffffff


	//   ....[3]....
        /*0070*/ 	.word	0xffffffff


	//   ....[4]....
        /*0074*/ 	.word	0xffffffff


	//   ....[5]....
        /*0078*/ 	.word	0xffffffff


	//   ....[6]....
        /*007c*/ 	.word	0xffffffff


	//   ....[7]....
        /*0080*/ 	.word	0xffffffff


	//   ....[8]....
        /*0084*/ 	.word	0xffffffff


	//   ....[9]....
        /*0088*/ 	.word	0xffffffff


	//   ....[10]....
        /*008c*/ 	.word	0xffffffff


	//   ....[11]....
        /*0090*/ 	.word	0xffffffff


	//   ....[12]....
        /*0094*/ 	.word	0xffffffff


	//   ....[13]....
        /*0098*/ 	.word	0xffffffff


	//----- nvinfo : EIATTR_COOP_GROUP_INSTR_OFFSETS
	.align		4
.L_41:
        /*009c*/ 	.byte	0x04, 0x28
        /*009e*/ 	.short	(.L_43 - .L_42)


	//   ....[0]....
.L_42:
        /*00a0*/ 	.word	0x00000080


	//   ....[1]....
        /*00a4*/ 	.word	0x000004f0


	//   ....[2]....
        /*00a8*/ 	.word	0x00000a90


	//   ....[3]....
        /*00ac*/ 	.word	0x00000bf0


	//   ....[4]....
        /*00b0*/ 	.word	0x00000cf0


	//   ....[5]....
        /*00b4*/ 	.word	0x00000e60


	//   ....[6]....
        /*00b8*/ 	.word	0x00001000


	//   ....[7]....
        /*00bc*/ 	.word	0x000011b0


	//   ....[8]....
        /*00c0*/ 	.word	0x00002500


	//   ....[9]....
        /*00c4*/ 	.word	0x000044b0


	//   ....[10]....
        /*00c8*/ 	.word	0x000046c0


	//   ....[11]....
        /*00cc*/ 	.word	0x000046f0


	//   ....[12]....
        /*00d0*/ 	.word	0x00005050


	//   ....[13]....
        /*00d4*/ 	.word	0x00005280


	//----- nvinfo : EIATTR_VRC_CTA_INIT_COUNT
	.align		4
.L_43:
        /*00d8*/ 	.byte	0x02, 0x4a
        /*00da*/ 	.byte	0x80
	.zero		1


	//----- nvinfo : EIATTR_SYSCALL_OFFSETS
	.align		4
        /*00dc*/ 	.byte	0x04, 0x46
        /*00de*/ 	.short	(.L_45 - .L_44)


	//   ....[0]....
.L_44:
        /*00e0*/ 	.word	0x00006b00


	//   ....[1]....
        /*00e4*/ 	.word	0x00006c40


	//   ....[2]....
        /*00e8*/ 	.word	0x00007470


	//   ....[3]....
        /*00ec*/ 	.word	0x00008200


	//----- nvinfo : EIATTR_MBARRIER_INSTR_OFFSETS
	.align		4
.L_45:
        /*00f0*/ 	.byte	0x04, 0x39
        /*00f2*/ 	.short	(.L_47 - .L_46)


	//   ....[0]....
.L_46:
        /*00f4*/ 	.word	0x00000630
        /*00f8*/ 	.word	0x000000ff
        /*00fc*/ 	.word	0x00000000
        /*0100*/ 	.short	0x0100
        /*0102*/ 	.byte	0x04
	.zero		1


	//   ....[1]....
        /*0104*/ 	.word	0x00000640
        /*0108*/ 	.word	0x000000ff
        /*010c*/ 	.word	0x00000110
        /*0110*/ 	.short	0x0100
        /*0112*/ 	.byte	0x04
	.zero		1


	//   ....[2]....
        /*0114*/ 	.word	0x00000650
        /*0118*/ 	.word	0x000000ff
        /*011c*/ 	.word	0x00000008
        /*0120*/ 	.short	0x0100
        /*0122*/ 	.byte	0x04
	.zero		1


	//   ....[3]....
        /*0124*/ 	.word	0x00000660
        /*0128*/ 	.word	0x000000ff
        /*012c*/ 	.word	0x00000118
        /*0130*/ 	.short	0x0100
        /*0132*/ 	.byte	0x04
	.zero		1


	//   ....[4]....
        /*0134*/ 	.word	0x00000670
        /*0138*/ 	.word	0x000000ff
        /*013c*/ 	.word	0x00000010
        /*0140*/ 	.short	0x0100
        /*0142*/ 	.byte	0x04
	.zero		1


	//   ....[5]....
        /*0144*/ 	.word	0x00000680
        /*0148*/ 	.word	0x000000ff
        /*014c*/ 	.word	0x00000120
        /*0150*/ 	.short	0x0100
        /*0152*/ 	.byte	0x04
	.zero		1


	//   ....[6]....
        /*0154*/ 	.word	0x00000690
        /*0158*/ 	.word	0x000000ff
        /*015c*/ 	.word	0x00000018
        /*0160*/ 	.short	0x0100
        /*0162*/ 	.byte	0x04
	.zero		1


	//   ....[7]....
        /*0164*/ 	.word	0x000006a0
        /*0168*/ 	.word	0x000000ff
        /*016c*/ 	.word	0x00000128
        /*0170*/ 	.short	0x0100
        /*0172*/ 	.byte	0x04
	.zero		1


	//   ....[8]....
        /*0174*/ 	.word	0x000006b0
        /*0178*/ 	.word	0x000000ff
        /*017c*/ 	.word	0x00000020
        /*0180*/ 	.short	0x0100
        /*0182*/ 	.byte	0x04
	.zero		1


	//   ....[9]....
        /*0184*/ 	.word	0x000006c0
        /*0188*/ 	.word	0x000000ff
        /*018c*/ 	.word	0x00000130
        /*0190*/ 	.short	0x0100
        /*0192*/ 	.byte	0x04
	.zero		1


	//   ....[10]....
        /*0194*/ 	.word	0x000006d0
        /*0198*/ 	.word	0x000000ff
        /*019c*/ 	.word	0x00000028
        /*01a0*/ 	.short	0x0100
        /*01a2*/ 	.byte	0x04
	.zero		1


	//   ....[11]....
        /*01a4*/ 	.word	0x000006e0
        /*01a8*/ 	.word	0x000000ff
        /*01ac*/ 	.word	0x00000138
        /*01b0*/ 	.short	0x0100
        /*01b2*/ 	.byte	0x04
	.zero		1


	//   ....[12]....
        /*01b4*/ 	.word	0x000006f0
        /*01b8*/ 	.word	0x000000ff
        /*01bc*/ 	.word	0x00000030
        /*01c0*/ 	.short	0x0100
        /*01c2*/ 	.byte	0x04
	.zero		1


	//   ....[13]....
        /*01c4*/ 	.word	0x00000700
        /*01c8*/ 	.word	0x000000ff
        /*01cc*/ 	.word	0x00000140
        /*01d0*/ 	.short	0x0100
        /*01d2*/ 	.byte	0x04
	.zero		1


	//   ....[14]....
        /*01d4*/ 	.word	0x00000710
        /*01d8*/ 	.word	0x000000ff
        /*01dc*/ 	.word	0x00000038
        /*01e0*/ 	.short	0x0100
        /*01e2*/ 	.byte	0x04
	.zero		1


	//   ....[15]....
        /*01e4*/ 	.word	0x00000720
        /*01e8*/ 	.word	0x000000ff
        /*01ec*/ 	.word	0x00000148
        /*01f0*/ 	.short	0x0100
        /*01f2*/ 	.byte	0x04
	.zero		1


	//   ....[16]....
        /*01f4*/ 	.word	0x00000730
        /*01f8*/ 	.word	0x000000ff
        /*01fc*/ 	.word	0x00000040
        /*0200*/ 	.short	0x0100
        /*0202*/ 	.byte	0x04
	.zero		1


	//   ....[17]....
        /*0204*/ 	.word	0x00000740
        /*0208*/ 	.word	0x000000ff
        /*020c*/ 	.word	0x00000150
        /*0210*/ 	.short	0x0100
        /*0212*/ 	.byte	0x04
	.zero		1


	//   ....[18]....
        /*0214*/ 	.word	0x00000750
        /*0218*/ 	.word	0x000000ff
        /*021c*/ 	.word	0x00000048
        /*0220*/ 	.short	0x0100
        /*0222*/ 	.byte	0x04
	.zero		1


	//   ....[19]....
        /*0224*/ 	.word	0x00000760
        /*0228*/ 	.word	0x000000ff
        /*022c*/ 	.word	0x00000158
        /*0230*/ 	.short	0x0100
        /*0232*/ 	.byte	0x04
	.zero		1


	//   ....[20]....
        /*0234*/ 	.word	0x00000770
        /*0238*/ 	.word	0x000000ff
        /*023c*/ 	.word	0x00000050
        /*0240*/ 	.short	0x0100
        /*0242*/ 	.byte	0x04
	.zero		1


	//   ....[21]....
        /*0244*/ 	.word	0x00000780
        /*0248*/ 	.word	0x000000ff
        /*024c*/ 	.word	0x00000160
        /*0250*/ 	.short	0x0100
        /*0252*/ 	.byte	0x04
	.zero		1


	//   ....[22]....
        /*0254*/ 	.word	0x00000790
        /*0258*/ 	.word	0x000000ff
        /*025c*/ 	.word	0x00000058
        /*0260*/ 	.short	0x0100
        /*0262*/ 	.byte	0x04
	.zero		1


	//   ....[23]....
        /*0264*/ 	.word	0x000007a0
        /*0268*/ 	.word	0x000000ff
        /*026c*/ 	.word	0x00000168
        /*0270*/ 	.short	0x0100
        /*0272*/ 	.byte	0x04
	.zero		1


	//   ....[24]....
        /*0274*/ 	.word	0x000007b0
        /*0278*/ 	.word	0x000000ff
        /*027c*/ 	.word	0x00000060
        /*0280*/ 	.short	0x0100
        /*0282*/ 	.byte	0x04
	.zero		1


	//   ....[25]....
        /*0284*/ 	.word	0x000007c0
        /*0288*/ 	.word	0x000000ff
        /*028c*/ 	.word	0x00000170
        /*0290*/ 	.short	0x0100
        /*0292*/ 	.byte	0x04
	.zero		1


	//   ....[26]....
        /*0294*/ 	.word	0x000007d0
        /*0298*/ 	.word	0x000000ff
        /*029c*/ 	.word	0x00000068
        /*02a0*/ 	.short	0x0100
        /*02a2*/ 	.byte	0x04
	.zero		1


	//   ....[27]....
        /*02a4*/ 	.word	0x000007e0
        /*02a8*/ 	.word	0x000000ff
        /*02ac*/ 	.word	0x00000178
        /*02b0*/ 	.short	0x0100
        /*02b2*/ 	.byte	0x04
	.zero		1


	//   ....[28]....
        /*02b4*/ 	.word	0x000007f0
        /*02b8*/ 	.word	0x000000ff
        /*02bc*/ 	.word	0x00000070
        /*02c0*/ 	.short	0x0100
        /*02c2*/ 	.byte	0x04
	.zero		1


	//   ....[29]....
        /*02c4*/ 	.word	0x00000800
        /*02c8*/ 	.word	0x000000ff
        /*02cc*/ 	.word	0x00000180
        /*02d0*/ 	.short	0x0100
        /*02d2*/ 	.byte	0x04
	.zero		1


	//   ....[30]....
        /*02d4*/ 	.word	0x00000810
        /*02d8*/ 	.word	0x000000ff
        /*02dc*/ 	.word	0x00000078
        /*02e0*/ 	.short	0x0100
        /*02e2*/ 	.byte	0x04
	.zero		1


	//   ....[31]....
        /*02e4*/ 	.word	0x00000820
        /*02e8*/ 	.word	0x000000ff
        /*02ec*/ 	.word	0x00000188
        /*02f0*/ 	.short	0x0100
        /*02f2*/ 	.byte	0x04
	.zero		1


	//   ....[32]....
        /*02f4*/ 	.word	0x00000830
        /*02f8*/ 	.word	0x000000ff
        /*02fc*/ 	.word	0x00000080
        /*0300*/ 	.short	0x0100
        /*0302*/ 	.byte	0x04
	.zero		1


	//   ....[33]....
        /*0304*/ 	.word	0x00000840
        /*0308*/ 	.word	0x000000ff
        /*030c*/ 	.word	0x00000190
        /*0310*/ 	.short	0x0100
        /*0312*/ 	.byte	0x04
	.zero		1


	//   ....[34]....
        /*0314*/ 	.word	0x00000850
        /*0318*/ 	.word	0x000000ff
        /*031c*/ 	.word	0x00000088
        /*0320*/ 	.short	0x0100
        /*0322*/ 	.byte	0x04
	.zero		1


	//   ....[35]....
        /*0324*/ 	.word	0x00000860
        /*0328*/ 	.word	0x000000ff
        /*032c*/ 	.word	0x00000198
        /*0330*/ 	.short	0x0100
        /*0332*/ 	.byte	0x04
	.zero		1


	//   ....[36]....
        /*0334*/ 	.word	0x00000870
        /*0338*/ 	.word	0x000000ff
        /*033c*/ 	.word	0x00000090
        /*0340*/ 	.short	0x0100
        /*0342*/ 	.byte	0x04
	.zero		1


	//   ....[37]....
        /*0344*/ 	.word	0x00000880
        /*0348*/ 	.word	0x000000ff
        /*034c*/ 	.word	0x000001a0
        /*0350*/ 	.short	0x0100
        /*0352*/ 	.byte	0x04
	.zero		1


	//   ....[38]....
        /*0354*/ 	.word	0x00000890
        /*0358*/ 	.word	0x000000ff
        /*035c*/ 	.word	0x00000098
        /*0360*/ 	.short	0x0100
        /*0362*/ 	.byte	0x04
	.zero		1


	//   ....[39]....
        /*0364*/ 	.word	0x000008a0
        /*0368*/ 	.word	0x000000ff
        /*036c*/ 	.word	0x000001a8
        /*0370*/ 	.short	0x0100
        /*0372*/ 	.byte	0x04
	.zero		1


	//   ....[40]....
        /*0374*/ 	.word	0x000008b0
        /*0378*/ 	.word	0x000000ff
        /*037c*/ 	.word	0x000000a0
        /*0380*/ 	.short	0x0100
        /*0382*/ 	.byte	0x04
	.zero		1


	//   ....[41]....
        /*0384*/ 	.word	0x000008c0
        /*0388*/ 	.word	0x000000ff
        /*038c*/ 	.word	0x000001b0
        /*0390*/ 	.short	0x0100
        /*0392*/ 	.byte	0x04
	.zero		1


	//   ....[42]....
        /*0394*/ 	.word	0x000008d0
        /*0398*/ 	.word	0x000000ff
        /*039c*/ 	.word	0x000000a8
        /*03a0*/ 	.short	0x0100
        /*03a2*/ 	.byte	0x04
	.zero		1


	//   ....[43]....
        /*03a4*/ 	.word	0x000008e0
        /*03a8*/ 	.word	0x000000ff
        /*03ac*/ 	.word	0x000001b8
        /*03b0*/ 	.short	0x0100
        /*03b2*/ 	.byte	0x04
	.zero		1


	//   ....[44]....
        /*03b4*/ 	.word	0x000008f0
        /*03b8*/ 	.word	0x000000ff
        /*03bc*/ 	.word	0x000000b0
        /*03c0*/ 	.short	0x0100
        /*03c2*/ 	.byte	0x04
	.zero		1


	//   ....[45]....
        /*03c4*/ 	.word	0x00000900
        /*03c8*/ 	.word	0x000000ff
        /*03cc*/ 	.word	0x000001c0
        /*03d0*/ 	.short	0x0100
        /*03d2*/ 	.byte	0x04
	.zero		1


	//   ....[46]....
        /*03d4*/ 	.word	0x00000910
        /*03d8*/ 	.word	0x000000ff
        /*03dc*/ 	.word	0x000000b8
        /*03e0*/ 	.short	0x0100
        /*03e2*/ 	.byte	0x04
	.zero		1


	//   ....[47]....
        /*03e4*/ 	.word	0x00000920
        /*03e8*/ 	.word	0x000000ff
        /*03ec*/ 	.word	0x000001c8
        /*03f0*/ 	.short	0x0100
        /*03f2*/ 	.byte	0x04
	.zero		1


	//   ....[48]....
        /*03f4*/ 	.word	0x00000930
        /*03f8*/ 	.word	0x000000ff
        /*03fc*/ 	.word	0x000000c0
        /*0400*/ 	.short	0x0100
        /*0402*/ 	.byte	0x04
	.zero		1


	//   ....[49]....
        /*0404*/ 	.word	0x00000940
        /*0408*/ 	.word	0x000000ff
        /*040c*/ 	.word	0x000001d0
        /*0410*/ 	.short	0x0100
        /*0412*/ 	.byte	0x04
	.zero		1


	//   ....[50]....
        /*0414*/ 	.word	0x00000950
        /*0418*/ 	.word	0x000000ff
        /*041c*/ 	.word	0x000000c8
        /*0420*/ 	.short	0x0100
        /*0422*/ 	.byte	0x04
	.zero		1


	//   ....[51]....
        /*0424*/ 	.word	0x00000960
        /*0428*/ 	.word	0x000000ff
        /*042c*/ 	.word	0x000001d8
        /*0430*/ 	.short	0x0100
        /*0432*/ 	.byte	0x04
	.zero		1


	//   ....[52]....
        /*0434*/ 	.word	0x00000970
        /*0438*/ 	.word	0x000000ff
        /*043c*/ 	.word	0x000000d0
        /*0440*/ 	.short	0x0100
        /*0442*/ 	.byte	0x04
	.zero		1


	//   ....[53]....
        /*0444*/ 	.word	0x00000980
        /*0448*/ 	.word	0x000000ff
        /*044c*/ 	.word	0x000001e0
        /*0450*/ 	.short	0x0100
        /*0452*/ 	.byte	0x04
	.zero		1


	//   ....[54]....
        /*0454*/ 	.word	0x00000990
        /*0458*/ 	.word	0x000000ff
        /*045c*/ 	.word	0x000000d8
        /*0460*/ 	.short	0x0100
        /*0462*/ 	.byte	0x04
	.zero		1


	//   ....[55]....
        /*0464*/ 	.word	0x000009a0
        /*0468*/ 	.word	0x000000ff
        /*046c*/ 	.word	0x000001e8
        /*0470*/ 	.short	0x0100
        /*0472*/ 	.byte	0x04
	.zero		1


	//   ....[56]....
        /*0474*/ 	.word	0x000009b0
        /*0478*/ 	.word	0x000000ff
        /*047c*/ 	.word	0x000000e0
        /*0480*/ 	.short	0x0100
        /*0482*/ 	.byte	0x04
	.zero		1


	//   ....[57]....
        /*0484*/ 	.word	0x000009c0
        /*0488*/ 	.word	0x000000ff
        /*048c*/ 	.word	0x000001f0
        /*0490*/ 	.short	0x0100
        /*0492*/ 	.byte	0x04
	.zero		1


	//   ....[58]....
        /*0494*/ 	.word	0x000009d0
        /*0498*/ 	.word	0x000000ff
        /*049c*/ 	.word	0x000000e8
        /*04a0*/ 	.short	0x0100
        /*04a2*/ 	.byte	0x04
	.zero		1


	//   ....[59]....
        /*04a4*/ 	.word	0x000009e0
        /*04a8*/ 	.word	0x000000ff
        /*04ac*/ 	.word	0x000001f8
        /*04b0*/ 	.short	0x0100
        /*04b2*/ 	.byte	0x04
	.zero		1


	//   ....[60]....
        /*04b4*/ 	.word	0x000009f0
        /*04b8*/ 	.word	0x000000ff
        /*04bc*/ 	.word	0x000000f0
        /*04c0*/ 	.short	0x0100
        /*04c2*/ 	.byte	0x04
	.zero		1


	//   ....[61]....
        /*04c4*/ 	.word	0x00000a00
        /*04c8*/ 	.word	0x000000ff
        /*04cc*/ 	.word	0x00000200
        /*04d0*/ 	.short	0x0100
        /*04d2*/ 	.byte	0x04
	.zero		1


	//   ....[62]....
        /*04d4*/ 	.word	0x00000a10
        /*04d8*/ 	.word	0x000000ff
        /*04dc*/ 	.word	0x000000f8
        /*04e0*/ 	.short	0x0100
        /*04e2*/ 	.byte	0x04
	.zero		1


	//   ....[63]....
        /*04e4*/ 	.word	0x00000a20
        /*04e8*/ 	.word	0x000000ff
        /*04ec*/ 	.word	0x00000208
        /*04f0*/ 	.short	0x0100
        /*04f2*/ 	.byte	0x04
	.zero		1


	//   ....[64]....
        /*04f4*/ 	.word	0x00000a30
        /*04f8*/ 	.word	0x000000ff
        /*04fc*/ 	.word	0x00000100
        /*0500*/ 	.short	0x0100
        /*0502*/ 	.byte	0x04
	.zero		1


	//   ....[65]....
        /*0504*/ 	.word	0x00000a40
        /*0508*/ 	.word	0x000000ff
        /*050c*/ 	.word	0x00000210
        /*0510*/ 	.short	0x0100
        /*0512*/ 	.byte	0x04
	.zero		1


	//   ....[66]....
        /*0514*/ 	.word	0x00000a50
        /*0518*/ 	.word	0x000000ff
        /*051c*/ 	.word	0x00000108
        /*0520*/ 	.short	0x0100
        /*0522*/ 	.byte	0x04
	.zero		1


	//   ....[67]....
        /*0524*/ 	.word	0x00000a60
        /*0528*/ 	.word	0x000000ff
        /*052c*/ 	.word	0x00000218
        /*0530*/ 	.short	0x0100
        /*0532*/ 	.byte	0x04
	.zero		1


	//   ....[68]....
        /*0534*/ 	.word	0x00000ba0
        /*0538*/ 	.word	0x000000ff
        /*053c*/ 	.word	0x00000220
        /*0540*/ 	.short	0x0100
        /*0542*/ 	.byte	0x04
	.zero		1


	//   ....[69]....
        /*0544*/ 	.word	0x00000bb0
        /*0548*/ 	.word	0x000000ff
        /*054c*/ 	.word	0x00000230
        /*0550*/ 	.short	0x0100
        /*0552*/ 	.byte	0x04
	.zero		1


	//   ....[70]....
        /*0554*/ 	.word	0x00000bc0
        /*0558*/ 	.word	0x000000ff
        /*055c*/ 	.word	0x00000228
        /*0560*/ 	.short	0x0100
        /*0562*/ 	.byte	0x04
	.zero		1


	//   ....[71]....
        /*0564*/ 	.word	0x00000bd0
        /*0568*/ 	.word	0x000000ff
        /*056c*/ 	.word	0x00000238
        /*0570*/ 	.short	0x0100
        /*0572*/ 	.byte	0x04
	.zero		1


	//   ....[72]....
        /*0574*/ 	.word	0x00000cc0
        /*0578*/ 	.word	0x000000ff
        /*057c*/ 	.word	0x00000240
        /*0580*/ 	.short	0x0100
        /*0582*/ 	.byte	0x06
	.zero		1


	//   ....[73]....
        /*0584*/ 	.word	0x00000cd0
        /*0588*/ 	.word	0x000000ff
        /*058c*/ 	.word	0x00000248
        /*0590*/ 	.short	0x0100
        /*0592*/ 	.byte	0x06
	.zero		1


	//   ....[74]....
        /*0594*/ 	.word	0x00000e10
        /*0598*/ 	.word	0x000000ff
        /*059c*/ 	.word	0x00000250
        /*05a0*/ 	.short	0x0100
        /*05a2*/ 	.byte	0x06
	.zero		1


	//   ....[75]....
        /*05a4*/ 	.word	0x00000e20
        /*05a8*/ 	.word	0x000000ff
        /*05ac*/ 	.word	0x00000260
        /*05b0*/ 	.short	0x0100
        /*05b2*/ 	.byte	0x06
	.zero		1


	//   ....[76]....
        /*05b4*/ 	.word	0x00000e30
        /*05b8*/ 	.word	0x000000ff
        /*05bc*/ 	.word	0x00000258
        /*05c0*/ 	.short	0x0100
        /*05c2*/ 	.byte	0x06
	.zero		1


	//   ....[77]....
        /*05c4*/ 	.word	0x00000e40
        /*05c8*/ 	.word	0x000000ff
        /*05cc*/ 	.word	0x00000268
        /*05d0*/ 	.short	0x0100
        /*05d2*/ 	.byte	0x06
	.zero		1


	//   ....[78]....
        /*05d4*/ 	.word	0x00000f70
        /*05d8*/ 	.word	0x000000ff
        /*05dc*/ 	.word	0x00000270
        /*05e0*/ 	.short	0x0100
        /*05e2*/ 	.byte	0x04
	.zero		1


	//   ....[79]....
        /*05e4*/ 	.word	0x00000f80
        /*05e8*/ 	.word	0x000000ff
        /*05ec*/ 	.word	0x00000290
        /*05f0*/ 	.short	0x0100
        /*05f2*/ 	.byte	0x04
	.zero		1


	//   ....[80]....
        /*05f4*/ 	.word	0x00000f90
        /*05f8*/ 	.word	0x000000ff
        /*05fc*/ 	.word	0x00000278
        /*0600*/ 	.short	0x0100
        /*0602*/ 	.byte	0x04
	.zero		1


	//   ....[81]....
        /*0604*/ 	.word	0x00000fa0
        /*0608*/ 	.word	0x000000ff
        /*060c*/ 	.word	0x00000298
        /*0610*/ 	.short	0x0100
        /*0612*/ 	.byte	0x04
	.zero		1


	//   ....[82]....
        /*0614*/ 	.word	0x00000fb0
        /*0618*/ 	.word	0x000000ff
        /*061c*/ 	.word	0x00000280
        /*0620*/ 	.short	0x0100
        /*0622*/ 	.byte	0x04
	.zero		1


	//   ....[83]....
        /*0624*/ 	.word	0x00000fc0
        /*0628*/ 	.word	0x000000ff
        /*062c*/ 	.word	0x000002a0
        /*0630*/ 	.short	0x0100
        /*0632*/ 	.byte	0x04
	.zero		1


	//   ....[84]....
        /*0634*/ 	.word	0x00000fd0
        /*0638*/ 	.word	0x000000ff
        /*063c*/ 	.word	0x00000288
        /*0640*/ 	.short	0x0100
        /*0642*/ 	.byte	0x04
	.zero		1


	//   ....[85]....
        /*0644*/ 	.word	0x00000fe0
        /*0648*/ 	.word	0x000000ff
        /*064c*/ 	.word	0x000002a8
        /*0650*/ 	.short	0x0100
        /*0652*/ 	.byte	0x04
	.zero		1


	//   ....[86]....
        /*0654*/ 	.word	0x000010d0
        /*0658*/ 	.word	0x000000ff
        /*065c*/ 	.word	0x000002b0
        /*0660*/ 	.short	0x0100
        /*0662*/ 	.byte	0x04
	.zero		1


	//   ....[87]....
        /*0664*/ 	.word	0x000010e0
        /*0668*/ 	.word	0x000000ff
        /*066c*/ 	.word	0x000002c0
        /*0670*/ 	.short	0x0100
        /*0672*/ 	.byte	0x04
	.zero		1


	//   ....[88]....
        /*0674*/ 	.word	0x000010f0
        /*0678*/ 	.word	0x000000ff
        /*067c*/ 	.word	0x000002b8
        /*0680*/ 	.short	0x0100
        /*0682*/ 	.byte	0x04
	.zero		1


	//   ....[89]....
        /*0684*/ 	.word	0x00001100
        /*0688*/ 	.word	0x000000ff
        /*068c*/ 	.word	0x000002c8
        /*0690*/ 	.short	0x0100
        /*0692*/ 	.byte	0x04
	.zero		1


	//   ....[90]....
        /*0694*/ 	.word	0x00001d90
        /*0698*/ 	.word	0x00000000
        /*069c*/ 	.word	0x000002c0
        /*06a0*/ 	.short	0x010a
        /*06a2*/ 	.byte	0xff
	.zero		1


	//   ....[91]....
        /*06a4*/ 	.word	0x00001db0
        /*06a8*/ 	.word	0x00000000
        /*06ac*/ 	.word	0x000002b0
        /*06b0*/ 	.short	0x0101
        /*06b2*/ 	.byte	0xff
	.zero		1


	//   ....[92]....
        /*06b4*/ 	.word	0x00001e70
        /*06b8*/ 	.word	0x000000ff
        /*06bc*/ 	.word	0x00000110
        /*06c0*/ 	.short	0x010a
        /*06c2*/ 	.byte	0x04
	.zero		1


	//   ....[93]....
        /*06c4*/ 	.word	0x00001f00
        /*06c8*/ 	.word	0x000000ff
        /*06cc*/ 	.word	0x00000110
        /*06d0*/ 	.short	0x010a
        /*06d2*/ 	.byte	0x21
	.zero		1


	//   ....[94]....
        /*06d4*/ 	.word	0x00002090
        /*06d8*/ 	.word	0x000000ff
        /*06dc*/ 	.word	0x00000110
        /*06e0*/ 	.short	0x010a
        /*06e2*/ 	.byte	0x05
	.zero		1


	//   ....[95]....
        /*06e4*/ 	.word	0x000021c0
        /*06e8*/ 	.word	0x000000ff
        /*06ec*/ 	.word	0x00000248
        /*06f0*/ 	.short	0x0101
        /*06f2*/ 	.byte	0x15
	.zero		1


	//   ....[96]....
        /*06f4*/ 	.word	0x000021e0
        /*06f8*/ 	.word	0x000000ff
        /*06fc*/ 	.word	0x00000110
        /*0700*/ 	.short	0x010a
        /*0702*/ 	.byte	0x04
	.zero		1


	//   ....[97]....
        /*0704*/ 	.word	0x00002260
        /*0708*/ 	.word	0x000000ff
        /*070c*/ 	.word	0x00000110
        /*0710*/ 	.short	0x010a
        /*0712*/ 	.byte	0x11
	.zero		1


	//   ....[98]....
        /*0714*/ 	.word	0x000023f0
        /*0718*/ 	.word	0x000000ff
        /*071c*/ 	.word	0x00000110
        /*0720*/ 	.short	0x010a
        /*0722*/ 	.byte	0x05
	.zero		1


	//   ....[99]....
        /*0724*/ 	.word	0x00002530
        /*0728*/ 	.word	0x00000003
        /*072c*/ 	.word	0x00000250
        /*0730*/ 	.short	0x010a
        /*0732*/ 	.byte	0xff
	.zero		1


	//   ....[100]....
        /*0734*/ 	.word	0x00002680
        /*0738*/ 	.word	0x00000000
        /*073c*/ 	.word	0x00000000
        /*0740*/ 	.short	0x0101
        /*0742*/ 	.byte	0xff
	.zero		1


	//   ....[101]....
        /*0744*/ 	.word	0x00002c20
        /*0748*/ 	.word	0x000000ff
        /*074c*/ 	.word	0x00000000
        /*0750*/ 	.short	0x010a
        /*0752*/ 	.byte	0x04
	.zero		1


	//   ....[102]....
        /*0754*/ 	.word	0x00002cb0
        /*0758*/ 	.word	0x000000ff
        /*075c*/ 	.word	0x00000000
        /*0760*/ 	.short	0x010a
        /*0762*/ 	.byte	0x05
	.zero		1


	//   ....[103]....
        /*0764*/ 	.word	0x00002d40
        /*0768*/ 	.word	0x000000ff
        /*076c*/ 	.word	0x00000000
        /*0770*/ 	.short	0x010a
        /*0772*/ 	.byte	0x05
	.zero		1


	//   ....[104]....
        /*0774*/ 	.word	0x00002dd0
        /*0778*/ 	.word	0x000000ff
        /*077c*/ 	.word	0x00000000
        /*0780*/ 	.short	0x010a
        /*0782*/ 	.byte	0x05
	.zero		1


	//   ....[105]....
        /*0784*/ 	.word	0x00002e60
        /*0788*/ 	.word	0x000000ff
        /*078c*/ 	.word	0x00000000
        /*0790*/ 	.short	0x010a
        /*0792*/ 	.byte	0x05
	.zero		1


	//   ....[106]....
        /*0794*/ 	.word	0x00002ef0
        /*0798*/ 	.word	0x000000ff
        /*079c*/ 	.word	0x00000000
        /*07a0*/ 	.short	0x010a
        /*07a2*/ 	.byte	0x05
	.zero		1


	//   ....[107]....
        /*07a4*/ 	.word	0x00002f80
        /*07a8*/ 	.word	0x000000ff
        /*07ac*/ 	.word	0x00000000
        /*07b0*/ 	.short	0x010a
        /*07b2*/ 	.byte	0x05
	.zero		1


	//   ....[108]....
        /*07b4*/ 	.word	0x00003010
        /*07b8*/ 	.word	0x000000ff
        /*07bc*/ 	.word	0x00000000
        /*07c0*/ 	.short	0x010a
        /*07c2*/ 	.byte	0x05
	.zero		1


	//   ....[109]....
        /*07c4*/ 	.word	0x000030a0
        /*07c8*/ 	.word	0x000000ff
        /*07cc*/ 	.word	0x00000000
        /*07d0*/ 	.short	0x010a
        /*07d2*/ 	.byte	0x05
	.zero		1


	//   ....[110]....
        /*07d4*/ 	.word	0x00003130
        /*07d8*/ 	.word	0x000000ff
        /*07dc*/ 	.word	0x00000000
        /*07e0*/ 	.short	0x010a
        /*07e2*/ 	.byte	0x05
	.zero		1


	//   ....[111]....
        /*07e4*/ 	.word	0x000031c0
        /*07e8*/ 	.word	0x000000ff
        /*07ec*/ 	.word	0x00000000
        /*07f0*/ 	.short	0x010a
        /*07f2*/ 	.byte	0x05
	.zero		1


	//   ....[112]....
        /*07f4*/ 	.word	0x00003250
        /*07f8*/ 	.word	0x000000ff
        /*07fc*/ 	.word	0x00000000
        /*0800*/ 	.short	0x010a
        /*0802*/ 	.byte	0x05
	.zero		1


	//   ....[113]....
        /*0804*/ 	.word	0x000032e0
        /*0808*/ 	.word	0x000000ff
        /*080c*/ 	.word	0x00000000
        /*0810*/ 	.short	0x010a
        /*0812*/ 	.byte	0x05
	.zero		1


	//   ....[114]....
        /*0814*/ 	.word	0x00003370
        /*0818*/ 	.word	0x000000ff
        /*081c*/ 	.word	0x00000000
        /*0820*/ 	.short	0x010a
        /*0822*/ 	.byte	0x05
	.zero		1


	//   ....[115]....
        /*0824*/ 	.word	0x00003400
        /*0828*/ 	.word	0x000000ff
        /*082c*/ 	.word	0x00000000
        /*0830*/ 	.short	0x010a
        /*0832*/ 	.byte	0x05
	.zero		1


	//   ....[116]....
        /*0834*/ 	.word	0x00003490
        /*0838*/ 	.word	0x000000ff
        /*083c*/ 	.word	0x00000000
        /*0840*/ 	.short	0x010a
        /*0842*/ 	.byte	0x05
	.zero		1


	//   ....[117]....
        /*0844*/ 	.word	0x00003520
        /*0848*/ 	.word	0x000000ff
        /*084c*/ 	.word	0x00000000
        /*0850*/ 	.short	0x010a
        /*0852*/ 	.byte	0x05
	.zero		1


	//   ....[118]....
        /*0854*/ 	.word	0x000035b0
        /*0858*/ 	.word	0x000000ff
        /*085c*/ 	.word	0x00000000
        /*0860*/ 	.short	0x010a
        /*0862*/ 	.byte	0x05
	.zero		1


	//   ....[119]....
        /*0864*/ 	.word	0x00003640
        /*0868*/ 	.word	0x000000ff
        /*086c*/ 	.word	0x00000000
        /*0870*/ 	.short	0x010a
        /*0872*/ 	.byte	0x05
	.zero		1


	//   ....[120]....
        /*0874*/ 	.word	0x000036d0
        /*0878*/ 	.word	0x000000ff
        /*087c*/ 	.word	0x00000000
        /*0880*/ 	.short	0x010a
        /*0882*/ 	.byte	0x05
	.zero		1


	//   ....[121]....
        /*0884*/ 	.word	0x00003760
        /*0888*/ 	.word	0x000000ff
        /*088c*/ 	.word	0x00000000
        /*0890*/ 	.short	0x010a
        /*0892*/ 	.byte	0x05
	.zero		1


	//   ....[122]....
        /*0894*/ 	.word	0x000037f0
        /*0898*/ 	.word	0x000000ff
        /*089c*/ 	.word	0x00000000
        /*08a0*/ 	.short	0x010a
        /*08a2*/ 	.byte	0x05
	.zero		1


	//   ....[123]....
        /*08a4*/ 	.word	0x00003880
        /*08a8*/ 	.word	0x000000ff
        /*08ac*/ 	.word	0x00000000
        /*08b0*/ 	.short	0x010a
        /*08b2*/ 	.byte	0x05
	.zero		1


	//   ....[124]....
        /*08b4*/ 	.word	0x00003910
        /*08b8*/ 	.word	0x000000ff
        /*08bc*/ 	.word	0x00000000
        /*08c0*/ 	.short	0x010a
        /*08c2*/ 	.byte	0x05
	.zero		1


	//   ....[125]....
        /*08c4*/ 	.word	0x000039a0
        /*08c8*/ 	.word	0x000000ff
        /*08cc*/ 	.word	0x00000000
        /*08d0*/ 	.short	0x010a
        /*08d2*/ 	.byte	0x05
	.zero		1


	//   ....[126]....
        /*08d4*/ 	.word	0x00003a30
        /*08d8*/ 	.word	0x000000ff
        /*08dc*/ 	.word	0x00000000
        /*08e0*/ 	.short	0x010a
        /*08e2*/ 	.byte	0x05
	.zero		1


	//   ....[127]....
        /*08e4*/ 	.word	0x00003ac0
        /*08e8*/ 	.word	0x000000ff
        /*08ec*/ 	.word	0x00000000
        /*08f0*/ 	.short	0x010a
        /*08f2*/ 	.byte	0x05
	.zero		1


	//   ....[128]....
        /*08f4*/ 	.word	0x00003b50
        /*08f8*/ 	.word	0x000000ff
        /*08fc*/ 	.word	0x00000000
        /*0900*/ 	.short	0x010a
        /*0902*/ 	.byte	0x05
	.zero		1


	//   ....[129]....
        /*0904*/ 	.word	0x00003be0
        /*0908*/ 	.word	0x000000ff
        /*090c*/ 	.word	0x00000000
        /*0910*/ 	.short	0x010a
        /*0912*/ 	.byte	0x05
	.zero		1


	//   ....[130]....
        /*0914*/ 	.word	0x00003c70
        /*0918*/ 	.word	0x000000ff
        /*091c*/ 	.word	0x00000000
        /*0920*/ 	.short	0x010a
        /*0922*/ 	.byte	0x05
	.zero		1


	//   ....[131]....
        /*0924*/ 	.word	0x00003d00
        /*0928*/ 	.word	0x000000ff
        /*092c*/ 	.word	0x00000000
        /*0930*/ 	.short	0x010a
        /*0932*/ 	.byte	0x05
	.zero		1


	//   ....[132]....
        /*0934*/ 	.word	0x00003d90
        /*0938*/ 	.word	0x000000ff
        /*093c*/ 	.word	0x00000000
        /*0940*/ 	.short	0x010a
        /*0942*/ 	.byte	0x05
	.zero		1


	//   ....[133]....
        /*0944*/ 	.word	0x00003e20
        /*0948*/ 	.word	0x000000ff
        /*094c*/ 	.word	0x00000000
        /*0950*/ 	.short	0x010a
        /*0952*/ 	.byte	0x05
	.zero		1


	//   ....[134]....
        /*0954*/ 	.word	0x00003ec0
        /*0958*/ 	.word	0x00000000
        /*095c*/ 	.word	0x00000000
        /*0960*/ 	.short	0x010a
        /*0962*/ 	.byte	0xff
	.zero		1


	//   ....[135]....
        /*0964*/ 	.word	0x00004000
        /*0968*/ 	.word	0x00000002
        /*096c*/ 	.word	0x000002b0
        /*0970*/ 	.short	0x010a
        /*0972*/ 	.byte	0xff
	.zero		1


	//   ....[136]....
        /*0974*/ 	.word	0x00004060
        /*0978*/ 	.word	0x00000004
        /*097c*/ 	.word	0x00000000
        /*0980*/ 	.short	0x0101
        /*0982*/ 	.byte	0xff
	.zero		1


	//   ....[137]....
        /*0984*/ 	.word	0x00004080
        /*0988*/ 	.word	0x000000ff
        /*098c*/ 	.word	0x00000260
        /*0990*/ 	.short	0x010a
        /*0992*/ 	.byte	0x04
	.zero		1


	//   ....[138]....
        /*0994*/ 	.word	0x000041a0
        /*0998*/ 	.word	0x00000002
        /*099c*/ 	.word	0x00000250
        /*09a0*/ 	.short	0x010a
        /*09a2*/ 	.byte	0xff
	.zero		1


	//   ....[139]....
        /*09a4*/ 	.word	0x000042b0
        /*09a8*/ 	.word	0x00000002
        /*09ac*/ 	.word	0x00000000
        /*09b0*/ 	.short	0x0101
        /*09b2*/ 	.byte	0xff
	.zero		1


	//   ....[140]....
        /*09b4*/ 	.word	0x00004340
        /*09b8*/ 	.word	0x000000ff
        /*09bc*/ 	.word	0x00000260
        /*09c0*/ 	.short	0x0106
        /*09c2*/ 	.byte	0x04
	.zero		1


	//   ....[141]....
        /*09c4*/ 	.word	0x00004360
        /*09c8*/ 	.word	0x000000ff
        /*09cc*/ 	.word	0x00000260
        /*09d0*/ 	.short	0x010a
        /*09d2*/ 	.byte	0x04
	.zero		1


	//   ....[142]....
        /*09d4*/ 	.word	0x000043f0
        /*09d8*/ 	.word	0x000000ff
        /*09dc*/ 	.word	0x00000260
        /*09e0*/ 	.short	0x0106
        /*09e2*/ 	.byte	0x07
	.zero		1


	//   ....[143]....
        /*09e4*/ 	.word	0x00004430
        /*09e8*/ 	.word	0x00000000
        /*09ec*/ 	.word	0x00000260
        /*09f0*/ 	.short	0x010a
        /*09f2*/ 	.byte	0xff
	.zero		1


	//   ....[144]....
        /*09f4*/ 	.word	0x00004930
        /*09f8*/ 	.word	0x00000000
        /*09fc*/ 	.word	0x00000250
        /*0a00*/ 	.short	0x010a
        /*0a02*/ 	.byte	0xff
	.zero		1


	//   ....[145]....
        /*0a04*/ 	.word	0x00004a30
        /*0a08*/ 	.word	0x00000003
        /*0a0c*/ 	.word	0x00000000
        /*0a10*/ 	.short	0x0101
        /*0a12*/ 	.byte	0xff
	.zero		1


	//   ....[146]....
        /*0a14*/ 	.word	0x00004a40
        /*0a18*/ 	.word	0x000000ff
        /*0a1c*/ 	.word	0x00000000
        /*0a20*/ 	.short	0x010a
        /*0a22*/ 	.byte	0x04
	.zero		1


	//   ....[147]....
        /*0a24*/ 	.word	0x00004a60
        /*0a28*/ 	.word	0x000000ff
        /*0a2c*/ 	.word	0x00000290
        /*0a30*/ 	.short	0x010a
        /*0a32*/ 	.byte	0x13
	.zero		1


	//   ....[148]....
        /*0a34*/ 	.word	0x00004ba0
        /*0a38*/ 	.word	0x000000ff
        /*0a3c*/ 	.word	0x00000000
        /*0a40*/ 	.short	0x010a
        /*0a42*/ 	.byte	0x06
	.zero		1


	//   ....[149]....
        /*0a44*/ 	.word	0x00004ca0
        /*0a48*/ 	.word	0x000000ff
        /*0a4c*/ 	.word	0x00000000
        /*0a50*/ 	.short	0x010a
        /*0a52*/ 	.byte	0x04
	.zero		1


	//   ....[150]....
        /*0a54*/ 	.word	0x00004e80
        /*0a58*/ 	.word	0x000000ff
        /*0a5c*/ 	.word	0x00000000
        /*0a60*/ 	.short	0x010a
        /*0a62*/ 	.byte	0x04
	.zero		1


	//   ....[151]....
        /*0a64*/ 	.word	0x00004f10
        /*0a68*/ 	.word	0x000000ff
        /*0a6c*/ 	.word	0x00000000
        /*0a70*/ 	.short	0x010a
        /*0a72*/ 	.byte	0x05
	.zero		1


	//   ....[152]....
        /*0a74*/ 	.word	0x00004fa0
        /*0a78*/ 	.word	0x000000ff
        /*0a7c*/ 	.word	0x00000000
        /*0a80*/ 	.short	0x010a
        /*0a82*/ 	.byte	0x05
	.zero		1


	//   ....[153]....
        /*0a84*/ 	.word	0x00005030
        /*0a88*/ 	.word	0x000000ff
        /*0a8c*/ 	.word	0x00000000
        /*0a90*/ 	.short	0x010a
        /*0a92*/ 	.byte	0x04
	.zero		1


	//   ....[154]....
        /*0a94*/ 	.word	0x00005500
        /*0a98*/ 	.word	0x0000000c
        /*0a9c*/ 	.word	0x00000250
        /*0aa0*/ 	.short	0x010a
        /*0aa2*/ 	.byte	0xff
	.zero		1


	//   ....[155]....
        /*0aa4*/ 	.word	0x00005670
        /*0aa8*/ 	.word	0x00000000
        /*0aac*/ 	.word	0x00000000
        /*0ab0*/ 	.short	0x0101
        /*0ab2*/ 	.byte	0xff
	.zero		1


	//   ....[156]....
        /*0ab4*/ 	.word	0x00005b00
        /*0ab8*/ 	.word	0x000000ff
        /*0abc*/ 	.word	0x00000248
        /*0ac0*/ 	.short	0x010a
        /*0ac2*/ 	.byte	0x15
	.zero		1


	//   ....[157]....
        /*0ac4*/ 	.word	0x00005c80
        /*0ac8*/ 	.word	0x000000ff
        /*0acc*/ 	.word	0x00000230
        /*0ad0*/ 	.short	0x010a
        /*0ad2*/ 	.byte	0x15
	.zero		1


	//   ....[158]....
        /*0ad4*/ 	.word	0x00005df0
        /*0ad8*/ 	.word	0x000000ff
        /*0adc*/ 	.word	0x00000220
        /*0ae0*/ 	.short	0x010b
        /*0ae2*/ 	.byte	0x15
	.zero		1


	//   ....[159]....
        /*0ae4*/ 	.word	0x00005e00
        /*0ae8*/ 	.word	0x000000ff
        /*0aec*/ 	.word	0x00000000
        /*0af0*/ 	.short	0x0101
        /*0af2*/ 	.byte	0x22
	.zero		1


	//   ....[160]....
        /*0af4*/ 	.word	0x00005e10
        /*0af8*/ 	.word	0x000000ff
        /*0afc*/ 	.word	0x00000238
        /*0b00*/ 	.short	0x010a
        /*0b02*/ 	.byte	0x15
	.zero		1


	//   ....[161]....
        /*0b04*/ 	.word	0x00005ff0
        /*0b08*/ 	.word	0x000000ff
        /*0b0c*/ 	.word	0x00000228
        /*0b10*/ 	.short	0x010b
        /*0b12*/ 	.byte	0x15
	.zero		1


	//   ....[162]....
        /*0b14*/ 	.word	0x00006000
        /*0b18*/ 	.word	0x000000ff
        /*0b1c*/ 	.word	0x00000000
        /*0b20*/ 	.short	0x0101
        /*0b22*/ 	.byte	0x21
	.zero		1


	//   ....[163]....
        /*0b24*/ 	.word	0x00006030
        /*0b28*/ 	.word	0x000000ff
        /*0b2c*/ 	.word	0x00000230
        /*0b30*/ 	.short	0x010a
        /*0b32*/ 	.byte	0x15
	.zero		1


	//   ....[164]....
        /*0b34*/ 	.word	0x00006070
        /*0b38*/ 	.word	0x00000000
        /*0b3c*/ 	.word	0x00000238
        /*0b40*/ 	.short	0x010a
        /*0b42*/ 	.byte	0xff
	.zero		1


	//   ....[165]....
        /*0b44*/ 	.word	0x000063a0
        /*0b48*/ 	.word	0x00000003
        /*0b4c*/ 	.word	0x00000250
        /*0b50*/ 	.short	0x010a
        /*0b52*/ 	.byte	0xff
	.zero		1


	//   ....[166]....
        /*0b54*/ 	.word	0x00006520
        /*0b58*/ 	.word	0x00000000
        /*0b5c*/ 	.word	0x00000000
        /*0b60*/ 	.short	0x0101
        /*0b62*/ 	.byte	0xff
	.zero		1


	//   ....[167]....
        /*0b64*/ 	.word	0x00007060
        /*0b68*/ 	.word	0x00000002
        /*0b6c*/ 	.word	0x00000220
        /*0b70*/ 	.short	0x010a
        /*0b72*/ 	.byte	0xff
	.zero		1


	//   ....[168]....
        /*0b74*/ 	.word	0x000070d0
        /*0b78*/ 	.word	0x00000064
        /*0b7c*/ 	.word	0x00000270
        /*0b80*/ 	.short	0x010a
        /*0b82*/ 	.byte	0xff
	.zero		1


	//   ....[169]....
        /*0b84*/ 	.word	0x000071c0
        /*0b88*/ 	.word	0x00000002
        /*0b8c*/ 	.word	0x00000220
        /*0b90*/ 	.short	0x010a
        /*0b92*/ 	.byte	0xff
	.zero		1


	//   ....[170]....
        /*0b94*/ 	.word	0x000072d0
        /*0b98*/ 	.word	0x00000000
        /*0b9c*/ 	.word	0x00000000
        /*0ba0*/ 	.short	0x0101
        /*0ba2*/ 	.byte	0xff
	.zero		1


	//   ....[171]....
        /*0ba4*/ 	.word	0x00007350
        /*0ba8*/ 	.word	0x00000064
        /*0bac*/ 	.word	0x00000270
        /*0bb0*/ 	.short	0x010a
        /*0bb2*/ 	.byte	0xff
	.zero		1


	//   ....[172]....
        /*0bb4*/ 	.word	0x00007ea0
        /*0bb8*/ 	.word	0x0000006d
        /*0bbc*/ 	.word	0x00000220
        /*0bc0*/ 	.short	0x010a
        /*0bc2*/ 	.byte	0xff
	.zero		1


	//   ....[173]....
        /*0bc4*/ 	.word	0x00007f70
        /*0bc8*/ 	.word	0x0000006d
        /*0bcc*/ 	.word	0x00000220
        /*0bd0*/ 	.short	0x010a
        /*0bd2*/ 	.byte	0xff
	.zero		1


	//   ....[174]....
        /*0bd4*/ 	.word	0x00008080
        /*0bd8*/ 	.word	0x00000000
        /*0bdc*/ 	.word	0x00000000
        /*0be0*/ 	.short	0x0101
        /*0be2*/ 	.byte	0xff
	.zero		1


	//   ....[175]....
        /*0be4*/ 	.word	0x00008510
        /*0be8*/ 	.word	0x000000ff
        /*0bec*/ 	.word	0x00000000
        /*0bf0*/ 	.short	0x0101
        /*0bf2*/ 	.byte	0x04
	.zero		1


	//   ....[176]....
        /*0bf4*/ 	.word	0x00008d20
        /*0bf8*/ 	.word	0x00000000
        /*0bfc*/ 	.word	0x000002c0
        /*0c00*/ 	.short	0x010a
        /*0c02*/ 	.byte	0xff
	.zero		1


	//   ....[177]....
        /*0c04*/ 	.word	0x00008d80
        /*0c08*/ 	.word	0x00000000
        /*0c0c*/ 	.word	0x00000110
        /*0c10*/ 	.short	0x010a
        /*0c12*/ 	.byte	0xff
	.zero		1


	//   ....[178]....
        /*0c14*/ 	.word	0x00008de0
        /*0c18*/ 	.word	0x00000000
        /*0c1c*/ 	.word	0x00000110
        /*0c20*/ 	.short	0x010a
        /*0c22*/ 	.byte	0xff
	.zero		1


	//   ....[179]....
        /*0c24*/ 	.word	0x00008e30
        /*0c28*/ 	.word	0x00000003
        /*0c2c*/ 	.word	0x00000250
        /*0c30*/ 	.short	0x010a
        /*0c32*/ 	.byte	0xff
	.zero		1


	//   ....[180]....
        /*0c34*/ 	.word	0x00008e90
        /*0c38*/ 	.word	0x00000000
        /*0c3c*/ 	.word	0x00000000
        /*0c40*/ 	.short	0x010a
        /*0c42*/ 	.byte	0xff
	.zero		1


	//   ....[181]....
        /*0c44*/ 	.word	0x00008ef0
        /*0c48*/ 	.word	0x00000000
        /*0c4c*/ 	.word	0x00000000
        /*0c50*/ 	.short	0x010a
        /*0c52*/ 	.byte	0xff
	.zero		1


	//   ....[182]....
        /*0c54*/ 	.word	0x00008f50
        /*0c58*/ 	.word	0x00000000
        /*0c5c*/ 	.word	0x00000000
        /*0c60*/ 	.short	0x010a
        /*0c62*/ 	.byte	0xff
	.zero		1


	//   ....[183]....
        /*0c64*/ 	.word	0x00008fb0
        /*0c68*/ 	.word	0x00000000
        /*0c6c*/ 	.word	0x00000000
        /*0c70*/ 	.short	0x010a
        /*0c72*/ 	.byte	0xff
	.zero		1


	//   ....[184]....
        /*0c74*/ 	.word	0x00009010
        /*0c78*/ 	.word	0x00000000
        /*0c7c*/ 	.word	0x00000000
        /*0c80*/ 	.short	0x010a
        /*0c82*/ 	.byte	0xff
	.zero		1


	//   ....[185]....
        /*0c84*/ 	.word	0x00009070
        /*0c88*/ 	.word	0x00000000
        /*0c8c*/ 	.word	0x00000000
        /*0c90*/ 	.short	0x010a
        /*0c92*/ 	.byte	0xff
	.zero		1


	//   ....[186]....
        /*0c94*/ 	.word	0x000090d0
        /*0c98*/ 	.word	0x00000000
        /*0c9c*/ 	.word	0x00000000
        /*0ca0*/ 	.short	0x010a
        /*0ca2*/ 	.byte	0xff
	.zero		1


	//   ....[187]....
        /*0ca4*/ 	.word	0x00009130
        /*0ca8*/ 	.word	0x00000000
        /*0cac*/ 	.word	0x00000000
        /*0cb0*/ 	.short	0x010a
        /*0cb2*/ 	.byte	0xff
	.zero		1


	//   ....[188]....
        /*0cb4*/ 	.word	0x00009190
        /*0cb8*/ 	.word	0x00000000
        /*0cbc*/ 	.word	0x00000000
        /*0cc0*/ 	.short	0x010a
        /*0cc2*/ 	.byte	0xff
	.zero		1


	//   ....[189]....
        /*0cc4*/ 	.word	0x000091f0
        /*0cc8*/ 	.word	0x00000000
        /*0ccc*/ 	.word	0x00000000
        /*0cd0*/ 	.short	0x010a
        /*0cd2*/ 	.byte	0xff
	.zero		1


	//   ....[190]....
        /*0cd4*/ 	.word	0x00009250
        /*0cd8*/ 	.word	0x00000000
        /*0cdc*/ 	.word	0x00000000
        /*0ce0*/ 	.short	0x010a
        /*0ce2*/ 	.byte	0xff
	.zero		1


	//   ....[191]....
        /*0ce4*/ 	.word	0x000092b0
        /*0ce8*/ 	.word	0x00000000
        /*0cec*/ 	.word	0x00000000
        /*0cf0*/ 	.short	0x010a
        /*0cf2*/ 	.byte	0xff
	.zero		1


	//   ....[192]....
        /*0cf4*/ 	.word	0x00009310
        /*0cf8*/ 	.word	0x00000000
        /*0cfc*/ 	.word	0x00000000
        /*0d00*/ 	.short	0x010a
        /*0d02*/ 	.byte	0xff
	.zero		1


	//   ....[193]....
        /*0d04*/ 	.word	0x00009370
        /*0d08*/ 	.word	0x00000000
        /*0d0c*/ 	.word	0x00000000
        /*0d10*/ 	.short	0x010a
        /*0d12*/ 	.byte	0xff
	.zero		1


	//   ....[194]....
        /*0d14*/ 	.word	0x000093d0
        /*0d18*/ 	.word	0x00000000
        /*0d1c*/ 	.word	0x00000000
        /*0d20*/ 	.short	0x010a
        /*0d22*/ 	.byte	0xff
	.zero		1


	//   ....[195]....
        /*0d24*/ 	.word	0x00009430
        /*0d28*/ 	.word	0x00000000
        /*0d2c*/ 	.word	0x00000000
        /*0d30*/ 	.short	0x010a
        /*0d32*/ 	.byte	0xff
	.zero		1


	//   ....[196]....
        /*0d34*/ 	.word	0x00009490
        /*0d38*/ 	.word	0x00000000
        /*0d3c*/ 	.word	0x00000000
        /*0d40*/ 	.short	0x010a
        /*0d42*/ 	.byte	0xff
	.zero		1


	//   ....[197]....
        /*0d44*/ 	.word	0x000094f0
        /*0d48*/ 	.word	0x00000000
        /*0d4c*/ 	.word	0x00000000
        /*0d50*/ 	.short	0x010a
        /*0d52*/ 	.byte	0xff
	.zero		1


	//   ....[198]....
        /*0d54*/ 	.word	0x00009550
        /*0d58*/ 	.word	0x00000000
        /*0d5c*/ 	.word	0x00000000
        /*0d60*/ 	.short	0x010a
        /*0d62*/ 	.byte	0xff
	.zero		1


	//   ....[199]....
        /*0d64*/ 	.word	0x000095b0
        /*0d68*/ 	.word	0x00000000
        /*0d6c*/ 	.word	0x00000000
        /*0d70*/ 	.short	0x010a
        /*0d72*/ 	.byte	0xff
	.zero		1


	//   ....[200]....
        /*0d74*/ 	.word	0x00009610
        /*0d78*/ 	.word	0x00000000
        /*0d7c*/ 	.word	0x00000000
        /*0d80*/ 	.short	0x010a
        /*0d82*/ 	.byte	0xff
	.zero		1


	//   ....[201]....
        /*0d84*/ 	.word	0x00009670
        /*0d88*/ 	.word	0x00000000
        /*0d8c*/ 	.word	0x00000000
        /*0d90*/ 	.short	0x010a
        /*0d92*/ 	.byte	0xff
	.zero		1


	//   ....[202]....
        /*0d94*/ 	.word	0x000096d0
        /*0d98*/ 	.word	0x00000000
        /*0d9c*/ 	.word	0x00000000
        /*0da0*/ 	.short	0x010a
        /*0da2*/ 	.byte	0xff
	.zero		1


	//   ....[203]....
        /*0da4*/ 	.word	0x00009730
        /*0da8*/ 	.word	0x00000000
        /*0dac*/ 	.word	0x00000000
        /*0db0*/ 	.short	0x010a
        /*0db2*/ 	.byte	0xff
	.zero		1


	//   ....[204]....
        /*0db4*/ 	.word	0x00009790
        /*0db8*/ 	.word	0x00000000
        /*0dbc*/ 	.word	0x00000000
        /*0dc0*/ 	.short	0x010a
        /*0dc2*/ 	.byte	0xff
	.zero		1


	//   ....[205]....
        /*0dc4*/ 	.word	0x000097f0
        /*0dc8*/ 	.word	0x00000000
        /*0dcc*/ 	.word	0x00000000
        /*0dd0*/ 	.short	0x010a
        /*0dd2*/ 	.byte	0xff
	.zero		1


	//   ....[206]....
        /*0dd4*/ 	.word	0x00009850
        /*0dd8*/ 	.word	0x00000000
        /*0ddc*/ 	.word	0x00000000
        /*0de0*/ 	.short	0x010a
        /*0de2*/ 	.byte	0xff
	.zero		1


	//   ....[207]....
        /*0de4*/ 	.word	0x000098b0
        /*0de8*/ 	.word	0x00000000
        /*0dec*/ 	.word	0x00000000
        /*0df0*/ 	.short	0x010a
        /*0df2*/ 	.byte	0xff
	.zero		1


	//   ....[208]....
        /*0df4*/ 	.word	0x00009910
        /*0df8*/ 	.word	0x00000000
        /*0dfc*/ 	.word	0x00000000
        /*0e00*/ 	.short	0x010a
        /*0e02*/ 	.byte	0xff
	.zero		1


	//   ....[209]....
        /*0e04*/ 	.word	0x00009970
        /*0e08*/ 	.word	0x00000000
        /*0e0c*/ 	.word	0x00000000
        /*0e10*/ 	.short	0x010a
        /*0e12*/ 	.byte	0xff
	.zero		1


	//   ....[210]....
        /*0e14*/ 	.word	0x000099d0
        /*0e18*/ 	.word	0x00000000
        /*0e1c*/ 	.word	0x00000000
        /*0e20*/ 	.short	0x010a
        /*0e22*/ 	.byte	0xff
	.zero		1


	//   ....[211]....
        /*0e24*/ 	.word	0x00009a30
        /*0e28*/ 	.word	0x00000000
        /*0e2c*/ 	.word	0x00000000
        /*0e30*/ 	.short	0x010a
        /*0e32*/ 	.byte	0xff
	.zero		1


	//   ....[212]....
        /*0e34*/ 	.word	0x00009a90
        /*0e38*/ 	.word	0x00000000
        /*0e3c*/ 	.word	0x00000000
        /*0e40*/ 	.short	0x010a
        /*0e42*/ 	.byte	0xff
	.zero		1


	//   ....[213]....
        /*0e44*/ 	.word	0x00009ae0
        /*0e48*/ 	.word	0x00000002
        /*0e4c*/ 	.word	0x000002b0
        /*0e50*/ 	.short	0x010a
        /*0e52*/ 	.byte	0xff
	.zero		1


	//   ....[214]....
        /*0e54*/ 	.word	0x00009b40
        /*0e58*/ 	.word	0x00000002
        /*0e5c*/ 	.word	0x00000260
        /*0e60*/ 	.short	0x010a
        /*0e62*/ 	.byte	0xff
	.zero		1


	//   ....[215]....
        /*0e64*/ 	.word	0x00009b90
        /*0e68*/ 	.word	0x00000002
        /*0e6c*/ 	.word	0x00000250
        /*0e70*/ 	.short	0x010a
        /*0e72*/ 	.byte	0xff
	.zero		1


	//   ....[216]....
        /*0e74*/ 	.word	0x00009bf0
        /*0e78*/ 	.word	0x00000000
        /*0e7c*/ 	.word	0x00000260
        /*0e80*/ 	.short	0x010a
        /*0e82*/ 	.byte	0xff
	.zero		1


	//   ....[217]....
        /*0e84*/ 	.word	0x00009c40
        /*0e88*/ 	.word	0x00000000
        /*0e8c*/ 	.word	0x00000250
        /*0e90*/ 	.short	0x010a
        /*0e92*/ 	.byte	0xff
	.zero		1


	//   ....[218]....
        /*0e94*/ 	.word	0x00009ca0
        /*0e98*/ 	.word	0x00000003
        /*0e9c*/ 	.word	0x00000290
        /*0ea0*/ 	.short	0x010a
        /*0ea2*/ 	.byte	0xff
	.zero		1


	//   ....[219]....
        /*0ea4*/ 	.word	0x00009d00
        /*0ea8*/ 	.word	0x00000000
        /*0eac*/ 	.word	0x00000000
        /*0eb0*/ 	.short	0x010a
        /*0eb2*/ 	.byte	0xff
	.zero		1


	//   ....[220]....
        /*0eb4*/ 	.word	0x00009d60
        /*0eb8*/ 	.word	0x00000000
        /*0ebc*/ 	.word	0x00000000
        /*0ec0*/ 	.short	0x010a
        /*0ec2*/ 	.byte	0xff
	.zero		1


	//   ....[221]....
        /*0ec4*/ 	.word	0x00009dc0
        /*0ec8*/ 	.word	0x00000000
        /*0ecc*/ 	.word	0x00000000
        /*0ed0*/ 	.short	0x010a
        /*0ed2*/ 	.byte	0xff
	.zero		1


	//   ....[222]....
        /*0ed4*/ 	.word	0x00009e20
        /*0ed8*/ 	.word	0x00000000
        /*0edc*/ 	.word	0x00000000
        /*0ee0*/ 	.short	0x010a
        /*0ee2*/ 	.byte	0xff
	.zero		1


	//   ....[223]....
        /*0ee4*/ 	.word	0x00009e80
        /*0ee8*/ 	.word	0x00000000
        /*0eec*/ 	.word	0x00000000
        /*0ef0*/ 	.short	0x010a
        /*0ef2*/ 	.byte	0xff
	.zero		1


	//   ....[224]....
        /*0ef4*/ 	.word	0x00009ed0
        /*0ef8*/ 	.word	0x0000000c
        /*0efc*/ 	.word	0x00000250
        /*0f00*/ 	.short	0x010a
        /*0f02*/ 	.byte	0xff
	.zero		1


	//   ....[225]....
        /*0f04*/ 	.word	0x00009f30
        /*0f08*/ 	.word	0x00000000
        /*0f0c*/ 	.word	0x00000248
        /*0f10*/ 	.short	0x010a
        /*0f12*/ 	.byte	0xff
	.zero		1


	//   ....[226]....
        /*0f14*/ 	.word	0x00009f90
        /*0f18*/ 	.word	0x00000000
        /*0f1c*/ 	.word	0x00000230
        /*0f20*/ 	.short	0x010a
        /*0f22*/ 	.byte	0xff
	.zero		1


	//   ....[227]....
        /*0f24*/ 	.word	0x00009ff0
        /*0f28*/ 	.word	0x00000000
        /*0f2c*/ 	.word	0x00000238
        /*0f30*/ 	.short	0x010a
        /*0f32*/ 	.byte	0xff
	.zero		1


	//   ....[228]....
        /*0f34*/ 	.word	0x0000a050
        /*0f38*/ 	.word	0x00000000
        /*0f3c*/ 	.word	0x00000230
        /*0f40*/ 	.short	0x010a
        /*0f42*/ 	.byte	0xff
	.zero		1


	//   ....[229]....
        /*0f44*/ 	.word	0x0000a0a0
        /*0f48*/ 	.word	0x00000003
        /*0f4c*/ 	.word	0x00000250
        /*0f50*/ 	.short	0x010a
        /*0f52*/ 	.byte	0xff
	.zero		1


	//   ....[230]....
        /*0f54*/ 	.word	0x0000a0f0
        /*0f58*/ 	.word	0x00000002
        /*0f5c*/ 	.word	0x00000220
        /*0f60*/ 	.short	0x010a
        /*0f62*/ 	.byte	0xff
	.zero		1


	//   ....[231]....
        /*0f64*/ 	.word	0x0000a140
        /*0f68*/ 	.word	0x00000064
        /*0f6c*/ 	.word	0x00000270
        /*0f70*/ 	.short	0x010a
        /*0f72*/ 	.byte	0xff
	.zero		1


	//   ....[232]....
        /*0f74*/ 	.word	0x0000a190
        /*0f78*/ 	.word	0x0000006d
        /*0f7c*/ 	.word	0x00000220
        /*0f80*/ 	.short	0x010a
        /*0f82*/ 	.byte	0xff
	.zero		1


	//----- nvinfo : EIATTR_NUM_MBARRIERS
	.align		4
.L_47:
        /*0f84*/ 	.byte	0x03, 0x38
        /*0f86*/ 	.short	0x005a


	//----- nvinfo : EIATTR_EXIT_INSTR_OFFSETS
	.align		4
        /*0f88*/ 	.byte	0x04, 0x1c
        /*0f8a*/ 	.short	(.L_49 - .L_48)


	//   ....[0]....
.L_48:
        /*0f8c*/ 	.word	0x00003ef0


	//   ....[1]....
        /*0f90*/ 	.word	0x00004400


	//   ....[2]....
        /*0f94*/ 	.word	0x00004460


	//   ....[3]....
        /*0f98*/ 	.word	0x00005290


	//   ....[4]....
        /*0f9c*/ 	.word	0x000060a0


	//   ....[5]....
        /*0fa0*/ 	.word	0x000060e0


	//   ....[6]....
        /*0fa4*/ 	.word	0x00008d10


	//----- nvinfo : EIATTR_MAX_THREADS
	.align		4
.L_49:
        /*0fa8*/ 	.byte	0x04, 0x05
        /*0faa*/ 	.short	(.L_51 - .L_50)
.L_50:
        /*0fac*/ 	.word	0x00000100
        /*0fb0*/ 	.word	0x00000001
        /*0fb4*/ 	.word	0x00000001


	//----- nvinfo : EIATTR_CRS_STACK_SIZE
	.align		4
.L_51:
        /*0fb8*/ 	.byte	0x04, 0x1e
        /*0fba*/ 	.short	(.L_53 - .L_52)
.L_52:
        /*0fbc*/ 	.word	0x00000000


	//----- nvinfo : EIATTR_CBANK_PARAM_SIZE
	.align		4
.L_53:
        /*0fc0*/ 	.byte	0x03, 0x19
        /*0fc2*/ 	.short	0x0800


	//----- nvinfo : EIATTR_PARAM_CBANK
	.align		4
        /*0fc4*/ 	.byte	0x04, 0x0a
        /*0fc6*/ 	.short	(.L_55 - .L_54)
	.align		4
.L_54:
        /*0fc8*/ 	.word	index@(.nv.constant0._ZN7cutlass13device_kernelINS_4gemm6kernel13GemmUniversalIN4cute5tupleIJiiiiEEENS1_10collective13CollectiveMmaINS1_35MainloopSm100TmaUmmaWarpSpecializedILi34ELi2ELi4ENS5_IJNS4_1CILi2EEESB_NSA_ILi1EEEEEEEENS5_IJNSA_ILi64EEENSA_ILi128EEENSA_ILi32EEEEEENS_12float_e4m3_tENS5_IJlSC_lEEESJ_SK_NS4_8TiledMMAINS4_8MMA_AtomIJNS4_10MMA_TraitsINS4_19SM100_MMA_F8F6F4_SSEJSJ_SJ_fSF_SG_NS4_17integral_constantINS4_4UMMA5MajorELSR_0EEESS_NSP_INSQ_7ScaleInELST_0EEESU_EEEEEENS4_6LayoutINS5_IJSC_SC_SC_EEENS5_IJNSA_ILi0EEESZ_SZ_EEEEENS5_IJNS4_10UnderscoreES12_S12_EEEEENS4_23SM90_TMA_LOAD_MULTICASTENS4_14ComposedLayoutINS4_7SwizzleILi1ELi4ELi3EEENS4_18smem_ptr_flag_bitsILi8EEENSX_INS5_IJNSA_ILi8EEESH_EEENS5_IJSH_SC_EEEEEEEvNS4_8identityES15_S1F_vS1G_EENS_8epilogue10collective18CollectiveEpilogueINS1I_23Sm100TmaWarpSpecializedILi2ELi2ELi32ELb0ELb0EEEJSI_NS5_IJNSX_ISF_SC_EES1N_EEESJ_SK_SJ_SK_NS1I_6fusion15FusionCallbacksIS1M_NS1P_17LinearCombinationISJ_fSJ_fLNS_15FloatRoundStyleE2EEESI_S1O_JEEENS4_5SM1004TMEM4LOAD26SM100_TMEM_LOAD_16dp32b32xENS4_13SM90_TMA_LOADENS16_INS17_ILi2ELi4ELi3EEES1A_NSX_INS5_IJS1B_SF_EEENS5_IJSF_SC_EEEEEEENS4_39AutoVectorizingCopyWithAssumedAlignmentILi128EEENS4_14SM90_TMA_STOREES24_S26_S26_EEEvvEEEEvNT_6ParamsE)
        /*0fcc*/ 	.short	0x0380
        /*0fce*/ 	.short	0x0800


	//----- nvinfo : EIATTR_SW_WAR
	.align		4
.L_55:
        /*0fd0*/ 	.byte	0x04, 0x36
        /*0fd2*/ 	.short	(.L_57 - .L_56)
.L_56:
        /*0fd4*/ 	.word	0x00000008
.L_57:


//--------------------- .nv.callgraph             --------------------------
	.section	.nv.callgraph,"",@"SHT_CUDA_CALLGRAPH"
	.align	4
	.sectionentsize	8
	.align		4
        /*0000*/ 	.word	0x00000000
	.align		4
        /*0004*/ 	.word	0xffffffff
	.align		4
        /*0008*/ 	.word	index@(_ZN7cutlass13device_kernelINS_4gemm6kernel13GemmUniversalIN4cute5tupleIJiiiiEEENS1_10collective13CollectiveMmaINS1_35MainloopSm100TmaUmmaWarpSpecializedILi34ELi2ELi4ENS5_IJNS4_1CILi2EEESB_NSA_ILi1EEEEEEEENS5_IJNSA_ILi64EEENSA_ILi128EEENSA_ILi32EEEEEENS_12float_e4m3_tENS5_IJlSC_lEEESJ_SK_NS4_8TiledMMAINS4_8MMA_AtomIJNS4_10MMA_TraitsINS4_19SM100_MMA_F8F6F4_SSEJSJ_SJ_fSF_SG_NS4_17integral_constantINS4_4UMMA5MajorELSR_0EEESS_NSP_INSQ_7ScaleInELST_0EEESU_EEEEEENS4_6LayoutINS5_IJSC_SC_SC_EEENS5_IJNSA_ILi0EEESZ_SZ_EEEEENS5_IJNS4_10UnderscoreES12_S12_EEEEENS4_23SM90_TMA_LOAD_MULTICASTENS4_14ComposedLayoutINS4_7SwizzleILi1ELi4ELi3EEENS4_18smem_ptr_flag_bitsILi8EEENSX_INS5_IJNSA_ILi8EEESH_EEENS5_IJSH_SC_EEEEEEEvNS4_8identityES15_S1F_vS1G_EENS_8epilogue10collective18CollectiveEpilogueINS1I_23Sm100TmaWarpSpecializedILi2ELi2ELi32ELb0ELb0EEEJSI_NS5_IJNSX_ISF_SC_EES1N_EEESJ_SK_SJ_SK_NS1I_6fusion15FusionCallbacksIS1M_NS1P_17LinearCombinationISJ_fSJ_fLNS_15FloatRoundStyleE2EEESI_S1O_JEEENS4_5SM1004TMEM4LOAD26SM100_TMEM_LOAD_16dp32b32xENS4_13SM90_TMA_LOADENS16_INS17_ILi2ELi4ELi3EEES1A_NSX_INS5_IJS1B_SF_EEENS5_IJSF_SC_EEEEEEENS4_39AutoVectorizingCopyWithAssumedAlignmentILi128EEENS4_14SM90_TMA_STOREES24_S26_S26_EEEvvEEEEvNT_6ParamsE)
	.align		4
        /*000c*/ 	.word	index@(__assertfail)
	.align		4
        /*0010*/ 	.word	0x00000000
	.align		4
        /*0014*/ 	.word	0xfffffffe
	.align		4
        /*0018*/ 	.word	0x00000000
	.align		4
        /*001c*/ 	.word	0xfffffffd
	.align		4
        /*0020*/ 	.word	0x00000000
	.align		4
        /*0024*/ 	.word	0xfffffffc


//--------------------- .nv.constant4             --------------------------
	.section	.nv.constant4,"a",@progbits
	.align	8
	.align		8
.nv.constant4:
        /*0000*/ 	.dword	__assertfail
	.align		8
        /*0008*/ 	.dword	__unnamed_1
	.align		8
        /*0010*/ 	.dword	__unnamed_2
	.align		8
        /*0018*/ 	.dword	_ZN40_INTERNAL_215cc50e_4_k_cu_dc4fb89d_328554cuda3std3__45__cpo5beginE
	.align		8
        /*0020*/ 	.dword	_ZN40_INTERNAL_215cc50e_4_k_cu_dc4fb89d_328554cuda3std3__45__cpo3endE
	.align		8
        /*0028*/ 	.dword	_ZN40_INTERNAL_215cc50e_4_k_cu_dc4fb89d_328554cuda3std3__45__cpo6cbeginE
	.align		8
        /*0030*/ 	.dword	_ZN40_INTERNAL_215cc50e_4_k_cu_dc4fb89d_328554cuda3std3__45__cpo4cendE
	.align		8
        /*0038*/ 	.dword	_ZN40_INTERNAL_215cc50e_4_k_cu_dc4fb89d_328554cuda3std3__442_GLOBAL__N__215cc50e_4_k_cu_dc4fb89d_328556ignoreE
	.align		8
        /*0040*/ 	.dword	_ZN40_INTERNAL_215cc50e_4_k_cu_dc4fb89d_328554cuda3std3__419piecewise_constructE
	.align		8
        /*0048*/ 	.dword	_ZN40_INTERNAL_215cc50e_4_k_cu_dc4fb89d_328554cuda3std3__48in_placeE
	.align		8
        /*0050*/ 	.dword	_ZN40_INTERNAL_215cc50e_4_k_cu_dc4fb89d_328554cuda3std6ranges3__45__cpo4swapE
	.align		8
        /*0058*/ 	.dword	_ZN40_INTERNAL_215cc50e_4_k_cu_dc4fb89d_328554cuda3std6ranges3__45__cpo9iter_moveE
	.align		8
        /*0060*/ 	.dword	_ZN40_INTERNAL_215cc50e_4_k_cu_dc4fb89d_328554cute7productE
	.align		8
        /*0068*/ 	.dword	_ZN40_INTERNAL_215cc50e_4_k_cu_dc4fb89d_328554cute1_E
	.align		8
        /*0070*/ 	.dword	$str$25
	.align		8
        /*0078*/ 	.dword	$str$26
	.align		8
        /*0080*/ 	.dword	$str$27
	.align		8
        /*0088*/ 	.dword	$str$28


//--------------------- .text._ZN7cutlass13device_kernelINS_4gemm6kernel13GemmUniversalIN4cute5tupleIJiiiiEEENS1_10collective13CollectiveMmaINS1_35MainloopSm100TmaUmmaWarpSpecializedILi34ELi2ELi4ENS5_IJNS4_1CILi2EEESB_NSA_ILi1EEEEEEEENS5_IJNSA_ILi64EEENSA_ILi128EEENSA_ILi32EEEEEENS_12float_e4m3_tENS5_IJlSC_lEEESJ_SK_NS4_8TiledMMAINS4_8MMA_AtomIJNS4_10MMA_TraitsINS4_19SM100_MMA_F8F6F4_SSEJSJ_SJ_fSF_SG_NS4_17integral_constantINS4_4UMMA5MajorELSR_0EEESS_NSP_INSQ_7ScaleInELST_0EEESU_EEEEEENS4_6LayoutINS5_IJSC_SC_SC_EEENS5_IJNSA_ILi0EEESZ_SZ_EEEEENS5_IJNS4_10UnderscoreES12_S12_EEEEENS4_23SM90_TMA_LOAD_MULTICASTENS4_14ComposedLayoutINS4_7SwizzleILi1ELi4ELi3EEENS4_18smem_ptr_flag_bitsILi8EEENSX_INS5_IJNSA_ILi8EEESH_EEENS5_IJSH_SC_EEEEEEEvNS4_8identityES15_S1F_vS1G_EENS_8epilogue10collective18CollectiveEpilogueINS1I_23Sm100TmaWarpSpecializedILi2ELi2ELi32ELb0ELb0EEEJSI_NS5_IJNSX_ISF_SC_EES1N_EEESJ_SK_SJ_SK_NS1I_6fusion15FusionCallbacksIS1M_NS1P_17LinearCombinationISJ_fSJ_fLNS_15FloatRoundStyleE2EEESI_S1O_JEEENS4_5SM1004TMEM4LOAD26SM100_TMEM_LOAD_16dp32b32xENS4_13SM90_TMA_LOADENS16_INS17_ILi2ELi4ELi3EEES1A_NSX_INS5_IJS1B_SF_EEENS5_IJSF_SC_EEEEEEENS4_39AutoVectorizingCopyWithAssumedAlignmentILi128EEENS4_14SM90_TMA_STOREES24_S26_S26_EEEvvEEEEvNT_6ParamsE --------------------------
	.section	.text._ZN7cutlass13device_kernelINS_4gemm6kernel13GemmUniversalIN4cute5tupleIJiiiiEEENS1_10collective13CollectiveMmaINS1_35MainloopSm100TmaUmmaWarpSpecializedILi34ELi2ELi4ENS5_IJNS4_1CILi2EEESB_NSA_ILi1EEEEEEEENS5_IJNSA_ILi64EEENSA_ILi128EEENSA_ILi32EEEEEENS_12float_e4m3_tENS5_IJlSC_lEEESJ_SK_NS4_8TiledMMAINS4_8MMA_AtomIJNS4_10MMA_TraitsINS4_19SM100_MMA_F8F6F4_SSEJSJ_SJ_fSF_SG_NS4_17integral_constantINS4_4UMMA5MajorELSR_0EEESS_NSP_INSQ_7ScaleInELST_0EEESU_EEEEEENS4_6LayoutINS5_IJSC_SC_SC_EEENS5_IJNSA_ILi0EEESZ_SZ_EEEEENS5_IJNS4_10UnderscoreES12_S12_EEEEENS4_23SM90_TMA_LOAD_MULTICASTENS4_14ComposedLayoutINS4_7SwizzleILi1ELi4ELi3EEENS4_18smem_ptr_flag_bitsILi8EEENSX_INS5_IJNSA_ILi8EEESH_EEENS5_IJSH_SC_EEEEEEEvNS4_8identityES15_S1F_vS1G_EENS_8epilogue10collective18CollectiveEpilogueINS1I_23Sm100TmaWarpSpecializedILi2ELi2ELi32ELb0ELb0EEEJSI_NS5_IJNSX_ISF_SC_EES1N_EEESJ_SK_SJ_SK_NS1I_6fusion15FusionCallbacksIS1M_NS1P_17LinearCombinationISJ_fSJ_fLNS_15FloatRoundStyleE2EEESI_S1O_JEEENS4_5SM1004TMEM4LOAD26SM100_TMEM_LOAD_16dp32b32xENS4_13SM90_TMA_LOADENS16_INS17_ILi2ELi4ELi3EEES1A_NSX_INS5_IJS1B_SF_EEENS5_IJSF_SC_EEEEEEENS4_39AutoVectorizingCopyWithAssumedAlignmentILi128EEENS4_14SM90_TMA_STOREES24_S26_S26_EEEvvEEEEvNT_6ParamsE,"ax",@progbits
	.align	128
.text._ZN7cutlass13device_kernelINS_4gemm6kernel13GemmUniversalIN4cute5tupleIJiiiiEEENS1_10collective13CollectiveMmaINS1_35MainloopSm100TmaUmmaWarpSpecializedILi34ELi2ELi4ENS5_IJNS4_1CILi2EEESB_NSA_ILi1EEEEEEEENS5_IJNSA_ILi64EEENSA_ILi128EEENSA_ILi32EEEEEENS_12float_e4m3_tENS5_IJlSC_lEEESJ_SK_NS4_8TiledMMAINS4_8MMA_AtomIJNS4_10MMA_TraitsINS4_19SM100_MMA_F8F6F4_SSEJSJ_SJ_fSF_SG_NS4_17integral_constantINS4_4UMMA5MajorELSR_0EEESS_NSP_INSQ_7ScaleInELST_0EEESU_EEEEEENS4_6LayoutINS5_IJSC_SC_SC_EEENS5_IJNSA_ILi0EEESZ_SZ_EEEEENS5_IJNS4_10UnderscoreES12_S12_EEEEENS4_23SM90_TMA_LOAD_MULTICASTENS4_14ComposedLayoutINS4_7SwizzleILi1ELi4ELi3EEENS4_18smem_ptr_flag_bitsILi8EEENSX_INS5_IJNSA_ILi8EEESH_EEENS5_IJSH_SC_EEEEEEEvNS4_8identityES15_S1F_vS1G_EENS_8epilogue10collective18CollectiveEpilogueINS1I_23Sm100TmaWarpSpecializedILi2ELi2ELi32ELb0ELb0EEEJSI_NS5_IJNSX_ISF_SC_EES1N_EEESJ_SK_SJ_SK_NS1I_6fusion15FusionCallbacksIS1M_NS1P_17LinearCombinationISJ_fSJ_fLNS_15FloatRoundStyleE2EEESI_S1O_JEEENS4_5SM1004TMEM4LOAD26SM100_TMEM_LOAD_16dp32b32xENS4_13SM90_TMA_LOADENS16_INS17_ILi2ELi4ELi3EEES1A_NSX_INS5_IJS1B_SF_EEENS5_IJSF_SC_EEEEEEENS4_39AutoVectorizingCopyWithAssumedAlignmentILi128EEENS4_14SM90_TMA_STOREES24_S26_S26_EEEvvEEEEvNT_6ParamsE:
        .type           _ZN7cutlass13device_kernelINS_4gemm6kernel13GemmUniversalIN4cute5tupleIJiiiiEEENS1_10collective13CollectiveMmaINS1_35MainloopSm100TmaUmmaWarpSpecializedILi34ELi2ELi4ENS5_IJNS4_1CILi2EEESB_NSA_ILi1EEEEEEEENS5_IJNSA_ILi64EEENSA_ILi128EEENSA_ILi32EEEEEENS_12float_e4m3_tENS5_IJlSC_lEEESJ_SK_NS4_8TiledMMAINS4_8MMA_AtomIJNS4_10MMA_TraitsINS4_19SM100_MMA_F8F6F4_SSEJSJ_SJ_fSF_SG_NS4_17integral_constantINS4_4UMMA5MajorELSR_0EEESS_NSP_INSQ_7ScaleInELST_0EEESU_EEEEEENS4_6LayoutINS5_IJSC_SC_SC_EEENS5_IJNSA_ILi0EEESZ_SZ_EEEEENS5_IJNS4_10UnderscoreES12_S12_EEEEENS4_23SM90_TMA_LOAD_MULTICASTENS4_14ComposedLayoutINS4_7SwizzleILi1ELi4ELi3EEENS4_18smem_ptr_flag_bitsILi8EEENSX_INS5_IJNSA_ILi8EEESH_EEENS5_IJSH_SC_EEEEEEEvNS4_8identityES15_S1F_vS1G_EENS_8epilogue10collective18CollectiveEpilogueINS1I_23Sm100TmaWarpSpecializedILi2ELi2ELi32ELb0ELb0EEEJSI_NS5_IJNSX_ISF_SC_EES1N_EEESJ_SK_SJ_SK_NS1I_6fusion15FusionCallbacksIS1M_NS1P_17LinearCombinationISJ_fSJ_fLNS_15FloatRoundStyleE2EEESI_S1O_JEEENS4_5SM1004TMEM4LOAD26SM100_TMEM_LOAD_16dp32b32xENS4_13SM90_TMA_LOADENS16_INS17_ILi2ELi4ELi3EEES1A_NSX_INS5_IJS1B_SF_EEENS5_IJSF_SC_EEEEEEENS4_39AutoVectorizingCopyWithAssumedAlignmentILi128EEENS4_14SM90_TMA_STOREES24_S26_S26_EEEvvEEEEvNT_6ParamsE,@function
        .size           _ZN7cutlass13device_kernelINS_4gemm6kernel13GemmUniversalIN4cute5tupleIJiiiiEEENS1_10collective13CollectiveMmaINS1_35MainloopSm100TmaUmmaWarpSpecializedILi34ELi2ELi4ENS5_IJNS4_1CILi2EEESB_NSA_ILi1EEEEEEEENS5_IJNSA_ILi64EEENSA_ILi128EEENSA_ILi32EEEEEENS_12float_e4m3_tENS5_IJlSC_lEEESJ_SK_NS4_8TiledMMAINS4_8MMA_AtomIJNS4_10MMA_TraitsINS4_19SM100_MMA_F8F6F4_SSEJSJ_SJ_fSF_SG_NS4_17integral_constantINS4_4UMMA5MajorELSR_0EEESS_NSP_INSQ_7ScaleInELST_0EEESU_EEEEEENS4_6LayoutINS5_IJSC_SC_SC_EEENS5_IJNSA_ILi0EEESZ_SZ_EEEEENS5_IJNS4_10UnderscoreES12_S12_EEEEENS4_23SM90_TMA_LOAD_MULTICASTENS4_14ComposedLayoutINS4_7SwizzleILi1ELi4ELi3EEENS4_18smem_ptr_flag_bitsILi8EEENSX_INS5_IJNSA_ILi8EEESH_EEENS5_IJSH_SC_EEEEEEEvNS4_8identityES15_S1F_vS1G_EENS_8epilogue10collective18CollectiveEpilogueINS1I_23Sm100TmaWarpSpecializedILi2ELi2ELi32ELb0ELb0EEEJSI_NS5_IJNSX_ISF_SC_EES1N_EEESJ_SK_SJ_SK_NS1I_6fusion15FusionCallbacksIS1M_NS1P_17LinearCombinationISJ_fSJ_fLNS_15FloatRoundStyleE2EEESI_S1O_JEEENS4_5SM1004TMEM4LOAD26SM100_TMEM_LOAD_16dp32b32xENS4_13SM90_TMA_LOADENS16_INS17_ILi2ELi4ELi3EEES1A_NSX_INS5_IJS1B_SF_EEENS5_IJSF_SC_EEEEEEENS4_39AutoVectorizingCopyWithAssumedAlignmentILi128EEENS4_14SM90_TMA_STOREES24_S26_S26_EEEvvEEEEvNT_6ParamsE,(.L_x_240 - _ZN7cutlass13device_kernelINS_4gemm6kernel13GemmUniversalIN4cute5tupleIJiiiiEEENS1_10collective13CollectiveMmaINS1_35MainloopSm100TmaUmmaWarpSpecializedILi34ELi2ELi4ENS5_IJNS4_1CILi2EEESB_NSA_ILi1EEEEEEEENS5_IJNSA_ILi64EEENSA_ILi128EEENSA_ILi32EEEEEENS_12float_e4m3_tENS5_IJlSC_lEEESJ_SK_NS4_8TiledMMAINS4_8MMA_AtomIJNS4_10MMA_TraitsINS4_19SM100_MMA_F8F6F4_SSEJSJ_SJ_fSF_SG_NS4_17integral_constantINS4_4UMMA5MajorELSR_0EEESS_NSP_INSQ_7ScaleInELST_0EEESU_EEEEEENS4_6LayoutINS5_IJSC_SC_SC_EEENS5_IJNSA_ILi0EEESZ_SZ_EEEEENS5_IJNS4_10UnderscoreES12_S12_EEEEENS4_23SM90_TMA_LOAD_MULTICASTENS4_14ComposedLayoutINS4_7SwizzleILi1ELi4ELi3EEENS4_18smem_ptr_flag_bitsILi8EEENSX_INS5_IJNSA_ILi8EEESH_EEENS5_IJSH_SC_EEEEEEEvNS4_8identityES15_S1F_vS1G_EENS_8epilogue10collective18CollectiveEpilogueINS1I_23Sm100TmaWarpSpecializedILi2ELi2ELi32ELb0ELb0EEEJSI_NS5_IJNSX_ISF_SC_EES1N_EEESJ_SK_SJ_SK_NS1I_6fusion15FusionCallbacksIS1M_NS1P_17LinearCombinationISJ_fSJ_fLNS_15FloatRoundStyleE2EEESI_S1O_JEEENS4_5SM1004TMEM4LOAD26SM100_TMEM_LOAD_16dp32b32xENS4_13SM90_TMA_LOADENS16_INS17_ILi2ELi4ELi3EEES1A_NSX_INS5_IJS1B_SF_EEENS5_IJSF_SC_EEEEEEENS4_39AutoVectorizingCopyWithAssumedAlignmentILi128EEENS4_14SM90_TMA_STOREES24_S26_S26_EEEvvEEEEvNT_6ParamsE)
        .other          _ZN7cutlass13device_kernelINS_4gemm6kernel13GemmUniversalIN4cute5tupleIJiiiiEEENS1_10collective13CollectiveMmaINS1_35MainloopSm100TmaUmmaWarpSpecializedILi34ELi2ELi4ENS5_IJNS4_1CILi2EEESB_NSA_ILi1EEEEEEEENS5_IJNSA_ILi64EEENSA_ILi128EEENSA_ILi32EEEEEENS_12float_e4m3_tENS5_IJlSC_lEEESJ_SK_NS4_8TiledMMAINS4_8MMA_AtomIJNS4_10MMA_TraitsINS4_19SM100_MMA_F8F6F4_SSEJSJ_SJ_fSF_SG_NS4_17integral_constantINS4_4UMMA5MajorELSR_0EEESS_NSP_INSQ_7ScaleInELST_0EEESU_EEEEEENS4_6LayoutINS5_IJSC_SC_SC_EEENS5_IJNSA_ILi0EEESZ_SZ_EEEEENS5_IJNS4_10UnderscoreES12_S12_EEEEENS4_23SM90_TMA_LOAD_MULTICASTENS4_14ComposedLayoutINS4_7SwizzleILi1ELi4ELi3EEENS4_18smem_ptr_flag_bitsILi8EEENSX_INS5_IJNSA_ILi8EEESH_EEENS5_IJSH_SC_EEEEEEEvNS4_8identityES15_S1F_vS1G_EENS_8epilogue10collective18CollectiveEpilogueINS1I_23Sm100TmaWarpSpecializedILi2ELi2ELi32ELb0ELb0EEEJSI_NS5_IJNSX_ISF_SC_EES1N_EEESJ_SK_SJ_SK_NS1I_6fusion15FusionCallbacksIS1M_NS1P_17LinearCombinationISJ_fSJ_fLNS_15FloatRoundStyleE2EEESI_S1O_JEEENS4_5SM1004TMEM4LOAD26SM100_TMEM_LOAD_16dp32b32xENS4_13SM90_TMA_LOADENS16_INS17_ILi2ELi4ELi3EEES1A_NSX_INS5_IJS1B_SF_EEENS5_IJSF_SC_EEEEEEENS4_39AutoVectorizingCopyWithAssumedAlignmentILi128EEENS4_14SM90_TMA_STOREES24_S26_S26_EEEvvEEEEvNT_6ParamsE,@"STO_CUDA_ENTRY STV_DEFAULT"
_ZN7cutlass13device_kernelINS_4gemm6kernel13GemmUniversalIN4cute5tupleIJiiiiEEENS1_10collective13CollectiveMmaINS1_35MainloopSm100TmaUmmaWarpSpecializedILi34ELi2ELi4ENS5_IJNS4_1CILi2EEESB_NSA_ILi1EEEEEEEENS5_IJNSA_ILi64EEENSA_ILi128EEENSA_ILi32EEEEEENS_12float_e4m3_tENS5_IJlSC_lEEESJ_SK_NS4_8TiledMMAINS4_8MMA_AtomIJNS4_10MMA_TraitsINS4_19SM100_MMA_F8F6F4_SSEJSJ_SJ_fSF_SG_NS4_17integral_constantINS4_4UMMA5MajorELSR_0EEESS_NSP_INSQ_7ScaleInELST_0EEESU_EEEEEENS4_6LayoutINS5_IJSC_SC_SC_EEENS5_IJNSA_ILi0EEESZ_SZ_EEEEENS5_IJNS4_10UnderscoreES12_S12_EEEEENS4_23SM90_TMA_LOAD_MULTICASTENS4_14ComposedLayoutINS4_7SwizzleILi1ELi4ELi3EEENS4_18smem_ptr_flag_bitsILi8EEENSX_INS5_IJNSA_ILi8EEESH_EEENS5_IJSH_SC_EEEEEEEvNS4_8identityES15_S1F_vS1G_EENS_8epilogue10collective18CollectiveEpilogueINS1I_23Sm100TmaWarpSpecializedILi2ELi2ELi32ELb0ELb0EEEJSI_NS5_IJNSX_ISF_SC_EES1N_EEESJ_SK_SJ_SK_NS1I_6fusion15FusionCallbacksIS1M_NS1P_17LinearCombinationISJ_fSJ_fLNS_15FloatRoundStyleE2EEESI_S1O_JEEENS4_5SM1004TMEM4LOAD26SM100_TMEM_LOAD_16dp32b32xENS4_13SM90_TMA_LOADENS16_INS17_ILi2ELi4ELi3EEES1A_NSX_INS5_IJS1B_SF_EEENS5_IJSF_SC_EEEEEEENS4_39AutoVectorizingCopyWithAssumedAlignmentILi128EEENS4_14SM90_TMA_STOREES24_S26_S26_EEEvvEEEEvNT_6ParamsE:
[----:B------:R-:W1:Y:S01]  /*0000*/  LDC R1, c[0x0][0x37c] ;  /* 0x0000df00ff017b82 */ /* 0x000e620000000800 */
[----:B------:R-:W2:Y:S01]  /*0010*/  S2R R93, SR_TID.X ;  /* 0x00000000005d7919 */ /* 0x000ea20000002100 */
[----:B------:R-:W3:Y:S01]  /*0020*/  LDCU.64 UR8, c[0x0][0x890] ;  /* 0x00011200ff0877ac */ /* 0x000ee20008000a00 */
[----:B------:R-:W-:Y:S02]  /*0030*/  PRMT R84, RZ, 0x7610, R84 ;  /* 0x00007610ff547816 */ /* 0x000fe40000000054 */
[----:B------:R-:W-:Y:S01]  /*0040*/  ELECT P3, URZ, PT ;  /* 0x0000000000ff782f */ /* 0x000fe20003860000 */
[----:B---3--:R-:W-:-:S04]  /*0050*/  UISETP.NE.U32.AND UP0, UPT, UR8, URZ, UPT ;  /* 0x000000ff0800728c */ /* 0x008fc8000bf05070 */
[----:B------:R-:W-:Y:S01]  /*0060*/  UISETP.NE.AND.EX UP0, UPT, UR9, URZ, UPT, UP0 ;  /* 0x000000ff0900728c */ /* 0x000fe2000bf05300 */
[----:B--2---:R-:W-:-:S05]  /*0070*/  SHF.R.U32.HI R85, RZ, 0x5, R93 ;  /* 0x00000005ff557819 */ /* 0x004fca000001165d */
[----:B------:R-:W2:Y:S02]  /*0080*/  SHFL.IDX PT, R0, R85, RZ, 0x1f ;  /* 0x00001fff55007589 */ /* 0x000ea400000e0000 */
[----:B--2---:R-:W-:Y:S01]  /*0090*/  R2UR UR17, R0 ;  /* 0x00000000001172ca */ /* 0x004fe200000e0000 */
[----:B-1----:R-:W-:-:S14]  /*00a0*/  BRA.U UP0, `(.L_x_0) ;  /* 0x0000000100307547 */ /* 0x002fdc000b800000 */
[----:B------:R-:W1:Y:S02]  /*00b0*/  LDCU.64 UR4, c[0x0][0x888] ;  /* 0x00011100ff0477ac */ /* 0x000e640008000a00 */
[----:B-1----:R-:W-:-:S04]  /*00c0*/  UISETP.NE.U32.AND UP0, UPT, UR4, URZ, UPT ;  /* 0x000000ff0400728c */ /* 0x002fc8000bf05070 */
[----:B------:R-:W-:-:S09]  /*00d0*/  UISETP.NE.AND.EX UP0, UPT, UR5, URZ, UPT, UP0 ;  /* 0x000000ff0500728c */ /* 0x000fd2000bf05300 */
[----:B------:R-:W-:Y:S05]  /*00e0*/  BRA.U !UP0, `(.L_x_1) ;  /* 0x0000000108147547 */ /* 0x000fea000b800000 */
[----:B------:R-:W1:Y:S01]  /*00f0*/  LDC.64 R2, c[0x0][0x888] ;  /* 0x00022200ff027b82 */ /* 0x000e620000000a00 */
[----:B------:R-:W1:Y:S02]  /*0100*/  LDCU.64 UR4, c[0x0][0x358] ;  /* 0x00006b00ff0477ac */ /* 0x000e640008000a00 */
[----:B-1----:R1:W5:Y:S01]  /*0110*/  LDG.E R41, desc[UR4][R2.64] ;  /* 0x0000000402297981 */ /* 0x002362000c1e1900 */
[----:B------:R-:W-:Y:S01]  /*0120*/  HFMA2 R84, -RZ, RZ, 0, 5.9604644775390625e-08 ;  /* 0x00000001ff547431 */ /* 0x000fe200000001ff */
[----:B------:R-:W-:Y:S05]  /*0130*/  BRA `(.L_x_0) ;  /* 0x00000000000c7947 */ /* 0x000fea0003800000 */
.L_x_1:
[----:B------:R-:W1:Y:S01]  /*0140*/  LDCU UR4, c[0x0][0x880] ;  /* 0x00011000ff0477ac */ /* 0x000e620008000800 */
[----:B------:R-:W-:Y:S01]  /*0150*/  HFMA2 R84, -RZ, RZ, 0, 5.9604644775390625e-08 ;  /* 0x00000001ff547431 */ /* 0x000fe200000001ff */
[----:B-1----:R-:W-:-:S07]  /*0160*/  MOV R41, UR4 ;  /* 0x0000000400297c02 */ /* 0x002fce0008000f00 */
.L_x_0:
[----:B------:R-:W2:Y:S02]  /*0170*/  LDCU.64 UR4, c[0x0][0x8b0] ;  /* 0x00011600ff0477ac */ /* 0x000ea40008000a00 */
[----:B--2---:R-:W-:-:S04]  /*0180*/  UISETP.NE.U32.AND UP0, UPT, UR4, URZ, UPT ;  /* 0x000000ff0400728c */ /* 0x004fc8000bf05070 */
[----:B------:R-:W-:-:S09]  /*0190*/  UISETP.NE.AND.EX UP0, UPT, UR5, URZ, UPT, UP0 ;  /* 0x000000ff0500728c */ /* 0x000fd2000bf05300 */
[----:B------:R-:W-:Y:S05]  /*01a0*/  BRA.U UP0, `(.L_x_2) ;  /* 0x0000000100287547 */ /* 0x000fea000b800000 */
[----:B------:R-:W2:Y:S02]  /*01b0*/  LDCU.64 UR4, c[0x0][0x8a8] ;  /* 0x00011500ff0477ac */ /* 0x000ea40008000a00 */
[----:B--2---:R-:W-:-:S04]  /*01c0*/  UISETP.NE.U32.AND UP0, UPT, UR4, URZ, UPT ;  /* 0x000000ff0400728c */ /* 0x004fc8000bf05070 */
[----:B------:R-:W-:-:S09]  /*01d0*/  UISETP.NE.AND.EX UP0, UPT, UR5, URZ, UPT, UP0 ;  /* 0x000000ff0500728c */ /* 0x000fd2000bf05300 */
[----:B------:R-:W-:Y:S05]  /*01e0*/  BRA.U !UP0, `(.L_x_3) ;  /* 0x0000000108107547 */ /* 0x000fea000b800000 */
[----:B------:R-:W2:Y:S01]  /*01f0*/  LDC.64 R38, c[0x0][0x8a8] ;  /* 0x00022a00ff267b82 */ /* 0x000ea20000000a00 */
[----:B------:R-:W2:Y:S02]  /*0200*/  LDCU.64 UR4, c[0x0][0x358] ;  /* 0x00006b00ff0477ac */ /* 0x000ea40008000a00 */
[----:B--2---:R2:W5:Y:S01]  /*0210*/  LDG.E R38, desc[UR4][R38.64] ;  /* 0x0000000426267981 */ /* 0x004562000c1e1900 */
[----:B------:R-:W-:Y:S05]  /*0220*/  BRA `(.L_x_2) ;  /* 0x0000000000087947 */ /* 0x000fea0003800000 */
.L_x_3:
[----:B------:R-:W2:Y:S02]  /*0230*/  LDCU UR4, c[0x0][0x8a0] ;  /* 0x00011400ff0477ac */ /* 0x000ea40008000800 */
[----:B--2---:R-:W-:Y:S02]  /*0240*/  MOV R38, UR4 ;  /* 0x0000000400267c02 */ /* 0x004fe40008000f00 */
.L_x_2:
[----:B------:R-:W-:Y:S01]  /*0250*/  IMAD.U32 R0, RZ, RZ, UR17 ;  /* 0x00000011ff007e24 */ /* 0x000fe2000f8e00ff */
[----:B------:R-:W-:Y:S04]  /*0260*/  BSSY.RECONVERGENT B0, `(.L_x_4) ;  /* 0x000000c000007945 */ /* 0x000fe80003800200 */
[C---:B------:R-:W-:Y:S02]  /*0270*/  ISETP.NE.OR P1, PT, R0.reuse, 0x1, !P3 ;  /* 0x000000010000780c */ /* 0x040fe40005f25670 */
[----:B------:R-:W-:-:S11]  /*0280*/  ISETP.NE.OR P0, PT, R0, 0x3, !P3 ;  /* 0x000000030000780c */ /* 0x000fd60005f05670 */
[----:B------:R-:W-:Y:S05]  /*0290*/  @P1 BRA `(.L_x_5) ;  /* 0x0000000000201947 */ /* 0x000fea0003800000 */
[----:B------:R-:W3:Y:S02]  /*02a0*/  LDCU.64 UR4, c[0x0][0x348] ;  /* 0x00006900ff0477ac */ /* 0x000ee40008000a00 */
[----:B---3--:R-:W-:Y:S02]  /*02b0*/  UIADD3 UR6, UP1, UPT, UR4, 0x80, URZ ;  /* 0x0000008004067890 */ /* 0x008fe4000ff3e0ff */
[----:B------:R-:W-:Y:S02]  /*02c0*/  UIADD3 UR4, UP0, UPT, UR4, 0x180, URZ ;  /* 0x0000018004047890 */ /* 0x000fe4000ff1e0ff */
[----:B------:R-:W-:Y:S02]  /*02d0*/  UIADD3.X UR7, UPT, UPT, URZ, UR5, URZ, UP1, !UPT ;  /* 0x00000005ff077290 */ /* 0x000fe40008ffe4ff */
[----:B------:R-:W-:-:S07]  /*02e0*/  UIADD3.X UR5, UPT, UPT, URZ, UR5, URZ, UP0, !UPT ;  /* 0x00000005ff057290 */ /* 0x000fce00087fe4ff */
[----:B------:R3:W-:Y:S02]  /*02f0*/  UTMACCTL.PF [UR6] ;  /* 0x00000000060079b9 */ /* 0x0007e40008040000 */
[----:B------:R3:W-:Y:S02]  /*0300*/  UTMACCTL.PF [UR4] ;  /* 0x00000000040079b9 */ /* 0x0007e40008040000 */
[----:B---3--:R-:W-:Y:S01]  /*0310*/  NOP ;  /* 0x0000000000007918 */ /* 0x008fe20000000000 */
.L_x_5:
[----:B------:R-:W-:Y:S05]  /*0320*/  BSYNC.RECONVERGENT B0 ;  /* 0x0000000000007941 */ /* 0x000fea0003800200 */
.L_x_4:
[----:B------:R-:W-:Y:S04]  /*0330*/  BSSY.RECONVERGENT B0, `(.L_x_6) ;  /* 0x000000a000007945 */ /* 0x000fe80003800200 */
        /* <DEDUP_REMOVED lines=9> */
.L_x_7:
[----:B------:R-:W-:Y:S05]  /*03d0*/  BSYNC.RECONVERGENT B0 ;  /* 0x0000000000007941 */ /* 0x000fea0003800200 */
.L_x_6:
[----:B------:R-:W3:Y:S01]  /*03e0*/  LDCU.64 UR4, c[0x0][0x888] ;  /* 0x00011100ff0477ac */ /* 0x000ee20008000a00 */
[----:B------:R-:W-:Y:S02]  /*03f0*/  UISETP.EQ.U32.AND UP1, UPT, UR8, URZ, UPT ;  /* 0x000000ff0800728c */ /* 0x000fe4000bf22070 */
[----:B------:R-:W-:Y:S02]  /*0400*/  UPLOP3.LUT UP3, UPT, UPT, UPT, UPT, 0x80, 0x8 ;  /* 0x000000000008789c */ /* 0x000fe40003f6f070 */
[----:B---3--:R-:W-:-:S04]  /*0410*/  UISETP.NE.U32.AND UP0, UPT, UR4, URZ, UPT ;  /* 0x000000ff0400728c */ /* 0x008fc8000bf05070 */
[----:B------:R-:W-:-:S04]  /*0420*/  UISETP.NE.AND.EX UP0, UPT, UR5, URZ, UPT, UP0 ;  /* 0x000000ff0500728c */ /* 0x000fc8000bf05300 */
[----:B------:R-:W-:-:S04]  /*0430*/  UISETP.EQ.OR.EX UP2, UPT, UR9, URZ, !UP0, UP1 ;  /* 0x000000ff0900728c */ /* 0x000fc8000c742710 */
[----:B------:R-:W-:-:S06]  /*0440*/  UP2UR UR4, UPR, URZ, 0x4 ;  /* 0x00000004ff047883 */ /* 0x000fcc0008000000 */
[----:B------:R-:W-:Y:S01]  /*0450*/  MOV R86, UR4 ;  /* 0x0000000400567c02 */ /* 0x000fe20008000f00 */
[----:B------:R-:W-:Y:S06]  /*0460*/  BRA.U !UP2, `(.L_x_8) ;  /* 0x000000010a207547 */ /* 0x000fec000b800000 */
[----:B------:R-:W-:Y:S01]  /*0470*/  UISETP.NE.U32.AND UP1, UPT, UR8, URZ, UPT ;  /* 0x000000ff0800728c */ /* 0x000fe2000bf25070 */
[----:B-----5:R-:W-:Y:S01]  /*0480*/  FSETP.NEU.AND P0, PT, R41, RZ, PT ;  /* 0x000000ff2900720b */ /* 0x020fe20003f0d000 */
[----:B------:R-:W-:Y:S02]  /*0490*/  USEL UR4, URZ, 0xffffffff, UP0 ;  /* 0xffffffffff047887 */ /* 0x000fe40008000000 */
[----:B------:R-:W-:-:S10]  /*04a0*/  UISETP.NE.AND.EX UP1, UPT, UR9, URZ, UPT, UP1 ;  /* 0x000000ff0900728c */ /* 0x000fd4000bf25310 */
[----:B------:R-:W-:Y:S01]  /*04b0*/  VOTEU.ANY UP0, P0 ;  /* 0x0000000000ff7886 */ /* 0x000fe20000000100 */
[----:B------:R-:W-:-:S04]  /*04c0*/  @!UP1 USEL UR4, URZ, 0xffffffff, UP0 ;  /* 0xffffffffff049887 */ /* 0x000fc80008000000 */
[----:B------:R-:W-:-:S04]  /*04d0*/  ULOP3.LUT UR4, UR4, 0x1, URZ, 0xc0, !UPT ;  /* 0x0000000104047892 */ /* 0x000fc8000f8ec0ff */
[----:B------:R-:W-:-:S11]  /*04e0*/  UISETP.NE.U32.AND UP3, UPT, UR4, 0x1, UPT ;  /* 0x000000010400788c */ /* 0x000fd6000bf65070 */
.L_x_8:
[----:B-1----:R-:W1:Y:S01]  /*04f0*/  SHFL.IDX PT, R2, R85, RZ, 0x1f ;  /* 0x00001fff55027589 */ /* 0x002e6200000e0000 */
[----:B------:R-:W-:-:S04]  /*0500*/  UISETP.NE.AND UP0, UPT, UR17, 0x2, UPT ;  /* 0x000000021100788c */ /* 0x000fc8000bf05270 */
[----:B------:R-:W-:Y:S01]  /*0510*/  USEL UR38, URZ, 0x1, UP0 ;  /* 0x00000001ff267887 */ /* 0x000fe20008000000 */
[----:B-1----:R-:W-:-:S13]  /*0520*/  ISETP.NE.AND P0, PT, R2, RZ, PT ;  /* 0x000000ff0200720c */ /* 0x002fda0003f05270 */
[----:B------:R-:W-:Y:S05]  /*0530*/  @P0 BRA `(.L_x_9) ;  /* 0x0000000400540947 */ /* 0x000fea0003800000 */
[----:B------:R-:W-:Y:S01]  /*0540*/  ELECT P0, URZ, PT ;  /* 0x0000000000ff782f */ /* 0x000fe20003800000 */
[----:B------:R-:W-:-:S12]  /*0550*/  BSSY.RECONVERGENT B0, `(.L_x_9) ;  /* 0x0000053000007945 */ /* 0x000fd80003800200 */
[----:B------:R-:W-:Y:S05]  /*0560*/  @!P0 BRA `(.L_x_10) ;  /* 0x0000000400448947 */ /* 0x000fea0003800000 */
[----:B------:R-:W1:Y:S01]  /*0570*/  S2UR UR4, SR_CgaCtaId ;  /* 0x00000000000479c3 */ /* 0x000e620000008800 */
[----:B------:R-:W-:Y:S01]  /*0580*/  UMOV UR5, 0x400 ;  /* 0x0000040000057882 */ /* 0x000fe20000000000 */
[----:B------:R-:W-:Y:S01]  /*0590*/  UMOV UR8, 0x1 ;  /* 0x0000000100087882 */ /* 0x000fe20000000000 */
[----:B------:R-:W-:Y:S01]  /*05a0*/  UMOV UR6, 0x3 ;  /* 0x0000000300067882 */ /* 0x000fe20000000000 */
[----:B------:R-:W-:-:S04]  /*05b0*/  UIADD3 UR8, UPT, UPT, -UR8, 0x100000, URZ ;  /* 0x0010000008087890 */ /* 0x000fc8000fffe1ff */
[----:B------:R-:W-:Y:S02]  /*05c0*/  USHF.L.U32 UR9, UR8, 0xb, URZ ;  /* 0x0000000b08097899 */ /* 0x000fe400080006ff */
[----:B------:R-:W-:Y:S02]  /*05d0*/  USHF.L.U32 UR8, UR8, 0x1, URZ ;  /* 0x0000000108087899 */ /* 0x000fe400080006ff */
[----:B------:R-:W-:-:S04]  /*05e0*/  UIADD3 UR6, UPT, UPT, -UR6, 0x100000, URZ ;  /* 0x0010000006067890 */ /* 0x000fc8000fffe1ff */
[----:B------:R-:W-:Y:S02]  /*05f0*/  USHF.L.U32 UR7, UR6, 0xb, URZ ;  /* 0x0000000b06077899 */ /* 0x000fe400080006ff */
[----:B------:R-:W-:Y:S02]  /*0600*/  USHF.L.U32 UR6, UR6, 0x1, URZ ;  /* 0x0000000106067899 */ /* 0x000fe400080006ff */
[----:B-1----:R-:W-:Y:S01]  /*0610*/  ULEA UR4, UR4, UR5, 0x18 ;  /* 0x0000000504047291 */ /* 0x002fe2000f8ec0ff */
[----:B------:R-:W1:Y:S11]  /*0620*/  FENCE.VIEW.ASYNC.S ;  /* 0x00000000000073c6 */ /* 0x000e760000000000 */
[----:B-1----:R1:W3:Y:S01]  /*0630*/  SYNCS.EXCH.64 URZ, [UR4], UR8 ;  /* 0x0000000804ff75b2 */ /* 0x0022e20008000100 */
[----:B------:R1:W4:Y:S01]  /*0640*/  SYNCS.EXCH.64 URZ, [UR4+0x110], UR6 ;  /* 0x0001100604ff75b2 */ /* 0x0003220008000100 */
[----:B------:R1:W1:Y:S01]  /*0650*/  SYNCS.EXCH.64 URZ, [UR4+0x8], UR8 ;  /* 0x0000080804ff75b2 */ /* 0x0002620008000100 */
        /* <DEDUP_REMOVED lines=65> */
[----:B---34-:R-:W-:Y:S01]  /*0a70*/  NOP ;  /* 0x0000000000007918 */ /* 0x018fe20000000000 */
.L_x_10:
[----:B-1----:R-:W-:Y:S05]  /*0a80*/  BSYNC.RECONVERGENT B0 ;  /* 0x0000000000007941 */ /* 0x002fea0003800200 */
.L_x_9:
[----:B------:R-:W1:Y:S01]  /*0a90*/  SHFL.IDX PT, R2, R85, RZ, 0x1f ;  /* 0x00001fff55027589 */ /* 0x000e6200000e0000 */
[----:B------:R-:W-:Y:S01]  /*0aa0*/  NOP ;  /* 0x0000000000007918 */ /* 0x000fe20000000000 */
[----:B-1----:R-:W-:-:S13]  /*0ab0*/  ISETP.NE.AND P0, PT, R2, 0x1, PT ;  /* 0x000000010200780c */ /* 0x002fda0003f05270 */
[----:B------:R-:W-:Y:S05]  /*0ac0*/  @P0 BRA `(.L_x_11) ;  /* 0x0000000000480947 */ /* 0x000fea0003800000 */
        /* <DEDUP_REMOVED lines=9> */
[----:B------:R-:W-:Y:S01]  /*0b60*/  USHF.L.U32 UR6, UR6, 0x1, URZ ;  /* 0x0000000106067899 */ /* 0x000fe200080006ff */
[----:B------:R-:W-:Y:S01]  /*0b70*/  ELECT P0, URZ, PT ;  /* 0x0000000000ff782f */ /* 0x000fe20003800000 */
[----:B-1----:R-:W-:Y:S01]  /*0b80*/  ULEA UR4, UR4, UR5, 0x18 ;  /* 0x0000000504047291 */ /* 0x002fe2000f8ec0ff */
[----:B------:R-:W1:Y:S11]  /*0b90*/  FENCE.VIEW.ASYNC.S ;  /* 0x00000000000073c6 */ /* 0x000e760000000000 */
[----:B-1----:R1:W3:Y:S01]  /*0ba0*/  SYNCS.EXCH.64 URZ, [UR4+0x220], UR8 ;  /* 0x0002200804ff75b2 */ /* 0x0022e20008000100 */
[----:B------:R1:W4:Y:S01]  /*0bb0*/  SYNCS.EXCH.64 URZ, [UR4+0x230], UR6 ;  /* 0x0002300604ff75b2 */ /* 0x0003220008000100 */
[----:B------:R1:W1:Y:S01]  /*0bc0*/  SYNCS.EXCH.64 URZ, [UR4+0x228], UR8 ;  /* 0x0002280804ff75b2 */ /* 0x0002620008000100 */
[----:B------:R1:W1:Y:S01]  /*0bd0*/  SYNCS.EXCH.64 URZ, [UR4+0x238], UR6 ;  /* 0x0002380604ff75b2 */ /* 0x0002620008000100 */
[----:B------:R-:W-:Y:S01]  /*0be0*/  NOP ;  /* 0x0000000000007918 */ /* 0x000fe20000000000 */
.L_x_11:
[----:B------:R-:W2:Y:S01]  /*0bf0*/  SHFL.IDX PT, R2, R85, RZ, 0x1f ;  /* 0x00001fff55027589 */ /* 0x000ea200000e0000 */
[----:B------:R-:W-:Y:S01]  /*0c00*/  NOP ;  /* 0x0000000000007918 */ /* 0x000fe20000000000 */
[----:B--2---:R-:W-:-:S13]  /*0c10*/  ISETP.NE.AND P0, PT, R2, 0x3, PT ;  /* 0x000000030200780c */ /* 0x004fda0003f05270 */
[----:B------:R-:W-:Y:S05]  /*0c20*/  @P0 BRA `(.L_x_12) ;  /* 0x0000000000300947 */ /* 0x000fea0003800000 */
[----:B-1----:R-:W1:Y:S01]  /*0c30*/  S2UR UR6, SR_CgaCtaId ;  /* 0x00000000000679c3 */ /* 0x002e620000008800 */
[----:B------:R-:W-:Y:S01]  /*0c40*/  UMOV UR4, 0x400 ;  /* 0x0000040000047882 */ /* 0x000fe20000000000 */
[----:B------:R-:W-:Y:S01]  /*0c50*/  UMOV UR5, 0x20 ;  /* 0x0000002000057882 */ /* 0x000fe20000000000 */
[----:B------:R-:W-:Y:S01]  /*0c60*/  ELECT P0, URZ, PT ;  /* 0x0000000000ff782f */ /* 0x000fe20003800000 */
[----:B-1----:R-:W-:Y:S02]  /*0c70*/  ULEA UR6, UR6, UR4, 0x18 ;  /* 0x0000000406067291 */ /* 0x002fe4000f8ec0ff */
[----:B------:R-:W-:-:S04]  /*0c80*/  UIADD3 UR4, UPT, UPT, -UR5, 0x100000, URZ ;  /* 0x0010000005047890 */ /* 0x000fc8000fffe1ff */
[----:B------:R-:W-:Y:S02]  /*0c90*/  USHF.L.U32 UR5, UR4, 0xb, URZ ;  /* 0x0000000b04057899 */ /* 0x000fe400080006ff */
[----:B------:R-:W-:Y:S01]  /*0ca0*/  USHF.L.U32 UR4, UR4, 0x1, URZ ;  /* 0x0000000104047899 */ /* 0x000fe200080006ff */
[----:B------:R-:W1:Y:S11]  /*0cb0*/  FENCE.VIEW.ASYNC.S ;  /* 0x00000000000073c6 */ /* 0x000e760000000000 */
[----:B-1----:R2:W1:Y:S01]  /*0cc0*/  SYNCS.EXCH.64 URZ, [UR6+0x240], UR4 ;  /* 0x0002400406ff75b2 */ /* 0x0024620008000100 */
[----:B------:R2:W1:Y:S02]  /*0cd0*/  SYNCS.EXCH.64 URZ, [UR6+0x248], UR4 ;  /* 0x0002480406ff75b2 */ /* 0x0004640008000100 */
[----:B--2---:R-:W-:Y:S01]  /*0ce0*/  NOP ;  /* 0x0000000000007918 */ /* 0x004fe20000000000 */
.L_x_12:
[----:B------:R-:W2:Y:S01]  /*0cf0*/  SHFL.IDX PT, R2, R85, RZ, 0x1f ;  /* 0x00001fff55027589 */ /* 0x000ea200000e0000 */
[----:B------:R-:W-:Y:S01]  /*0d00*/  NOP ;  /* 0x0000000000007918 */ /* 0x000fe20000000000 */
[----:B--2---:R-:W-:-:S13]  /*0d10*/  ISETP.NE.AND P0, PT, R2, 0x4, PT ;  /* 0x000000040200780c */ /* 0x004fda0003f05270 */
[----:B------:R-:W-:Y:S05]  /*0d20*/  @P0 BRA `(.L_x_13) ;  /* 0x00000000004c0947 */ /* 0x000fea0003800000 */
[----:B-1----:R-:W1:Y:S01]  /*0d30*/  S2UR UR6, SR_CgaCtaId ;  /* 0x00000000000679c3 */ /* 0x002e620000008800 */
[----:B------:R-:W-:Y:S01]  /*0d40*/  UMOV UR4, 0x3a0 ;  /* 0x000003a000047882 */ /* 0x000fe20000000000 */
[----:B------:R-:W-:Y:S01]  /*0d50*/  UMOV UR5, 0x400 ;  /* 0x0000040000057882 */ /* 0x000fe20000000000 */
[----:B------:R-:W-:Y:S01]  /*0d60*/  USEL UR4, UR4, 0x320, UP3 ;  /* 0x0000032004047887 */ /* 0x000fe20009800000 */
[----:B------:R-:W-:Y:S01]  /*0d70*/  UMOV UR8, 0x1 ;  /* 0x0000000100087882 */ /* 0x000fe20000000000 */
[----:B------:R-:W-:Y:S01]  /*0d80*/  ELECT P0, URZ, PT ;  /* 0x0000000000ff782f */ /* 0x000fe20003800000 */
[----:B------:R-:W-:-:S04]  /*0d90*/  UIADD3 UR8, UPT, UPT, -UR8, 0x100000, URZ ;  /* 0x0010000008087890 */ /* 0x000fc8000fffe1ff */
[----:B------:R-:W-:Y:S02]  /*0da0*/  USHF.L.U32 UR9, UR8, 0xb, URZ ;  /* 0x0000000b08097899 */ /* 0x000fe400080006ff */
[----:B------:R-:W-:Y:S02]  /*0db0*/  USHF.L.U32 UR8, UR8, 0x1, URZ ;  /* 0x0000000108087899 */ /* 0x000fe400080006ff */
[----:B-1----:R-:W-:Y:S02]  /*0dc0*/  ULEA UR6, UR6, UR5, 0x18 ;  /* 0x0000000506067291 */ /* 0x002fe4000f8ec0ff */
[----:B------:R-:W-:-:S04]  /*0dd0*/  UIADD3 UR4, UPT, UPT, -UR4, 0x100000, URZ ;  /* 0x0010000004047890 */ /* 0x000fc8000fffe1ff */
[----:B------:R-:W-:Y:S02]  /*0de0*/  USHF.L.U32 UR5, UR4, 0xb, URZ ;  /* 0x0000000b04057899 */ /* 0x000fe400080006ff */
[----:B------:R-:W-:Y:S01]  /*0df0*/  USHF.L.U32 UR4, UR4, 0x1, URZ ;  /* 0x0000000104047899 */ /* 0x000fe200080006ff */
[----:B------:R-:W1:Y:S03]  /*0e00*/  FENCE.VIEW.ASYNC.S ;  /* 0x00000000000073c6 */ /* 0x000e660000000000 */
[----:B-1----:R2:W1:Y:S08]  /*0e10*/  SYNCS.EXCH.64 URZ, [UR6+0x250], UR8 ;  /* 0x0002500806ff75b2 */ /* 0x0024700008000100 */
[----:B------:R2:W1:Y:S01]  /*0e20*/  SYNCS.EXCH.64 URZ, [UR6+0x260], UR4 ;  /* 0x0002600406ff75b2 */ /* 0x0004620008000100 */
[----:B------:R2:W1:Y:S01]  /*0e30*/  SYNCS.EXCH.64 URZ, [UR6+0x258], UR8 ;  /* 0x0002580806ff75b2 */ /* 0x0004620008000100 */
[----:B------:R2:W1:Y:S02]  /*0e40*/  SYNCS.EXCH.64 URZ, [UR6+0x268], UR4 ;  /* 0x0002680406ff75b2 */ /* 0x0004640008000100 */
[----:B--2---:R-:W-:Y:S01]  /*0e50*/  NOP ;  /* 0x0000000000007918 */ /* 0x004fe20000000000 */
.L_x_13:
[----:B------:R-:W2:Y:S01]  /*0e60*/  SHFL.IDX PT, R2, R85, RZ, 0x1f ;  /* 0x00001fff55027589 */ /* 0x000ea200000e0000 */
[----:B------:R-:W-:Y:S01]  /*0e70*/  NOP ;  /* 0x0000000000007918 */ /* 0x000fe20000000000 */
[----:B--2---:R-:W-:-:S13]  /*0e80*/  ISETP.NE.AND P0, PT, R2, 0x5, PT ;  /* 0x000000050200780c */ /* 0x004fda0003f05270 */
[----:B------:R-:W-:Y:S05]  /*0e90*/  @P0 BRA `(.L_x_14) ;  /* 0x0000000000580947 */ /* 0x000fea0003800000 */
[----:B-1----:R-:W1:Y:S01]  /*0ea0*/  S2UR UR4, SR_CgaCtaId ;  /* 0x00000000000479c3 */ /* 0x002e620000008800 */
        /* <DEDUP_REMOVED lines=12> */
[----:B-1----:R2:W1:Y:S01]  /*0f70*/  SYNCS.EXCH.64 URZ, [UR4+0x270], UR8 ;  /* 0x0002700804ff75b2 */ /* 0x0024620008000100 */
[----:B------:R2:W1:Y:S01]  /*0f80*/  SYNCS.EXCH.64 URZ, [UR4+0x290], UR6 ;  /* 0x0002900604ff75b2 */ /* 0x0004620008000100 */
[----:B------:R2:W1:Y:S01]  /*0f90*/  SYNCS.EXCH.64 URZ, [UR4+0x278], UR8 ;  /* 0x0002780804ff75b2 */ /* 0x0004620008000100 */
[----:B------:R2:W1:Y:S01]  /*0fa0*/  SYNCS.EXCH.64 URZ, [UR4+0x298], UR6 ;  /* 0x0002980604ff75b2 */ /* 0x0004620008000100 */
[----:B------:R2:W1:Y:S01]  /*0fb0*/  SYNCS.EXCH.64 URZ, [UR4+0x280], UR8 ;  /* 0x0002800804ff75b2 */ /* 0x0004620008000100 */
[----:B------:R2:W1:Y:S01]  /*0fc0*/  SYNCS.EXCH.64 URZ, [UR4+0x2a0], UR6 ;  /* 0x0002a00604ff75b2 */ /* 0x0004620008000100 */
[----:B------:R2:W1:Y:S01]  /*0fd0*/  SYNCS.EXCH.64 URZ, [UR4+0x288], UR8 ;  /* 0x0002880804ff75b2 */ /* 0x0004620008000100 */
[----:B------:R2:W1:Y:S02]  /*0fe0*/  SYNCS.EXCH.64 URZ, [UR4+0x2a8], UR6 ;  /* 0x0002a80604ff75b2 */ /* 0x0004640008000100 */
[----:B--2---:R-:W-:Y:S01]  /*0ff0*/  NOP ;  /* 0x0000000000007918 */ /* 0x004fe20000000000 */
.L_x_14:
[----:B------:R-:W2:Y:S01]  /*1000*/  SHFL.IDX PT, R2, R85, RZ, 0x1f ;  /* 0x00001fff55027589 */ /* 0x000ea200000e0000 */
[----:B------:R-:W-:Y:S01]  /*1010*/  NOP ;  /* 0x0000000000007918 */ /* 0x000fe20000000000 */
[----:B--2---:R-:W-:-:S13]  /*1020*/  ISETP.NE.AND P0, PT, R2, 0x3, PT ;  /* 0x000000030200780c */ /* 0x004fda0003f05270 */
[----:B------:R-:W-:Y:S05]  /*1030*/  @P0 BRA `(.L_x_15) ;  /* 0x0000000000380947 */ /* 0x000fea0003800000 */
[----:B------:R-:W2:Y:S01]  /*1040*/  S2UR UR5, SR_CgaCtaId ;  /* 0x00000000000579c3 */ /* 0x000ea20000008800 */
[----:B-1----:R-:W-:Y:S01]  /*1050*/  UMOV UR4, 0x400 ;  /* 0x0000040000047882 */ /* 0x002fe20000000000 */
[----:B------:R-:W-:Y:S01]  /*1060*/  UMOV UR6, 0x20 ;  /* 0x0000002000067882 */ /* 0x000fe20000000000 */
[----:B------:R-:W-:Y:S01]  /*1070*/  ELECT P0, URZ, PT ;  /* 0x0000000000ff782f */ /* 0x000fe20003800000 */
[----:B------:R-:W-:-:S04]  /*1080*/  UIADD3 UR6, UPT, UPT, -UR6, 0x100000, URZ ;  /* 0x0010000006067890 */ /* 0x000fc8000fffe1ff */
[----:B------:R-:W-:Y:S02]  /*1090*/  USHF.L.U32 UR7, UR6, 0xb, URZ ;  /* 0x0000000b06077899 */ /* 0x000fe400080006ff */
[----:B------:R-:W-:Y:S02]  /*10a0*/  USHF.L.U32 UR6, UR6, 0x1, URZ ;  /* 0x0000000106067899 */ /* 0x000fe400080006ff */
[----:B--2---:R-:W-:Y:S01]  /*10b0*/  ULEA UR4, UR5, UR4, 0x18 ;  /* 0x0000000405047291 */ /* 0x004fe2000f8ec0ff */
[----:B------:R-:W1:Y:S11]  /*10c0*/  FENCE.VIEW.ASYNC.S ;  /* 0x00000000000073c6 */ /* 0x000e760000000000 */
[----:B-1----:R2:W1:Y:S01]  /*10d0*/  SYNCS.EXCH.64 URZ, [UR4+0x2b0], UR6 ;  /* 0x0002b00604ff75b2 */ /* 0x0024620008000100 */
[----:B------:R2:W1:Y:S01]  /*10e0*/  SYNCS.EXCH.64 URZ, [UR4+0x2c0], UR6 ;  /* 0x0002c00604ff75b2 */ /* 0x0004620008000100 */
[----:B------:R2:W1:Y:S01]  /*10f0*/  SYNCS.EXCH.64 URZ, [UR4+0x2b8], UR6 ;  /* 0x0002b80604ff75b2 */ /* 0x0004620008000100 */
[----:B------:R2:W1:Y:S02]  /*1100*/  SYNCS.EXCH.64 URZ, [UR4+0x2c8], UR6 ;  /* 0x0002c80604ff75b2 */ /* 0x0004640008000100 */
[----:B--2---:R-:W-:Y:S01]  /*1110*/  NOP ;  /* 0x0000000000007918 */ /* 0x004fe20000000000 */
.L_x_15:
[----:B-1----:R-:W1:Y:S01]  /*1120*/  LDCU UR4, c[0x0][0x36c] ;  /* 0x00006d80ff0477ac */ /* 0x002e620008000800 */
[----:B------:R-:W-:Y:S01]  /*1130*/  ISETP.NE.OR P3, PT, R0, 0x2, !P3 ;  /* 0x000000020000780c */ /* 0x000fe20005f65670 */
[----:B------:R-:W-:Y:S01]  /*1140*/  NOP ;  /* 0x0000000000007918 */ /* 0x000fe20000000000 */
[----:B------:R-:W-:Y:S01]  /*1150*/  LOP3.LUT R0, R93, 0x1f, RZ, 0xc0, !PT ;  /* 0x0000001f5d007812 */ /* 0x000fe200078ec0ff */
[----:B------:R-:W-:Y:S02]  /*1160*/  UISETP.NE.AND UP4, UPT, UR17, URZ, UPT ;  /* 0x000000ff1100728c */ /* 0x000fe4000bf85270 */
[----:B-1----:R-:W-:-:S09]  /*1170*/  UISETP.EQ.U32.AND UP5, UPT, UR4, 0x1, UPT ;  /* 0x000000010400788c */ /* 0x002fd2000bfa2070 */
[----:B------:R-:W-:Y:S05]  /*1180*/  BRA.U !UP5, `(.L_x_16) ;  /* 0x000000010d087547 */ /* 0x000fea000b800000 */
[----:B---34-:R-:W-:Y:S01]  /*1190*/  UCGABAR_ARV ;  /* 0x00000000000079c7 */ /* 0x018fe20008000000 */
[----:B------:R-:W-:Y:S05]  /*11a0*/  BRA `(.L_x_17) ;  /* 0x0000000000047947 */ /* 0x000fea0003800000 */
.L_x_16:
[----:B---34-:R-:W-:Y:S01]  /*11b0*/  NOP ;  /* 0x0000000000007918 */ /* 0x018fe20000000000 */
.L_x_17:
[----:B------:R-:W1:Y:S01]  /*11c0*/  S2UR UR16, SR_CTAID.X ;  /* 0x00000000001079c3 */ /* 0x000e620000002500 */
[----:B------:R-:W-:-:S05]  /*11d0*/  CS2R.32 R3, SR_CgaSize ;  /* 0x0000000000037805 */ /* 0x000fca0000008a00 */
[----:B------:R-:W-:-:S05]  /*11e0*/  IMAD R3, R3, -0xa0, RZ ;  /* 0xffffff6003037824 */ /* 0x000fca00078e02ff */
[----:B------:R-:W-:-:S14]  /*11f0*/  R2UR UR5, R3 ;  /* 0x00000000030572ca */ /* 0x000fdc00000e0000 */
[----:B------:R-:W2:Y:S01]  /*1200*/  LDCU UR5, c[0x0][UR5+0x2b0] ;  /* 0x00005600050577ac */ /* 0x000ea20008000800 */
[----:B------:R-:W-:-:S05]  /*1210*/  CS2R.32 R3, SR_CgaSize ;  /* 0x0000000000037805 */ /* 0x000fca0000008a00 */
[----:B------:R-:W-:-:S05]  /*1220*/  IMAD R3, R3, -0xa0, RZ ;  /* 0xffffff6003037824 */ /* 0x000fca00078e02ff */
[----:B------:R-:W-:-:S14]  /*1230*/  R2UR UR4, R3 ;  /* 0x00000000030472ca */ /* 0x000fdc00000e0000 */
[----:B------:R-:W3:Y:S01]  /*1240*/  LDCU UR4, c[0x0][UR4+0x2b4] ;  /* 0x00005680040477ac */ /* 0x000ee20008000800 */
[----:B------:R-:W4:Y:S01]  /*1250*/  S2UR UR20, SR_CTAID.Y ;  /* 0x00000000001479c3 */ /* 0x000f220000002600 */
[----:B------:R-:W-:-:S05]  /*1260*/  CS2R.32 R3, SR_CgaSize ;  /* 0x0000000000037805 */ /* 0x000fca0000008a00 */
[----:B------:R-:W-:-:S05]  /*1270*/  IMAD R3, R3, -0xa0, RZ ;  /* 0xffffff6003037824 */ /* 0x000fca00078e02ff */
[----:B------:R-:W-:-:S14]  /*1280*/  R2UR UR59, R3 ;  /* 0x00000000033b72ca */ /* 0x000fdc00000e0000 */
[----:B------:R-:W3:Y:S01]  /*1290*/  LDCU UR59, c[0x0][UR59+0x2a0] ;  /* 0x000054003b3b77ac */ /* 0x000ee20008000800 */
[----:B------:R-:W-:-:S05]  /*12a0*/  CS2R.32 R3, SR_CgaSize ;  /* 0x0000000000037805 */ /* 0x000fca0000008a00 */
[----:B------:R-:W-:-:S05]  /*12b0*/  IMAD R3, R3, -0xa0, RZ ;  /* 0xffffff6003037824 */ /* 0x000fca00078e02ff */
[----:B------:R-:W-:-:S14]  /*12c0*/  R2UR UR62, R3 ;  /* 0x00000000033e72ca */ /* 0x000fdc00000e0000 */
[----:B------:R-:W3:Y:S01]  /*12d0*/  LDCU UR62, c[0x0][UR62+0x2a4] ;  /* 0x000054803e3e77ac */ /* 0x000ee20008000800 */
[----:B------:R-:W3:Y:S01]  /*12e0*/  S2UR UR7, SR_CgaCtaId ;  /* 0x00000000000779c3 */ /* 0x000ee20000008800 */
[----:B------:R-:W3:Y:S01]  /*12f0*/  LDCU UR21, c[0x0][0xb24] ;  /* 0x00016480ff1577ac */ /* 0x000ee20008000800 */
[----:B------:R-:W3:Y:S01]  /*1300*/  LDCU UR42, c[0x0][0xb24] ;  /* 0x00016480ff2a77ac */ /* 0x000ee20008000800 */
[----:B-1----:R-:W-:Y:S01]  /*1310*/  I2FP.F32.U32 R3, UR16 ;  /* 0x0000001000037c45 */ /* 0x002fe20008201000 */
[----:B------:R-:W1:Y:S04]  /*1320*/  LDCU UR29, c[0x0][0xb30] ;  /* 0x00016600ff1d77ac */ /* 0x000e680008000800 */
[----:B--2---:R-:W-:Y:S01]  /*1330*/  FMUL R3, R3, UR5 ;  /* 0x0000000503037c20 */ /* 0x004fe20008400000 */
[----:B------:R-:W-:Y:S01]  /*1340*/  UMOV UR34, 0x5 ;  /* 0x0000000500227882 */ /* 0x000fe20000000000 */
[----:B----4-:R-:W-:-:S04]  /*1350*/  I2FP.F32.U32 R2, UR20 ;  /* 0x0000001400027c45 */ /* 0x010fc80008201000 */
[----:B------:R-:W2:Y:S01]  /*1360*/  F2I.U32.TRUNC.NTZ R3, R3 ;  /* 0x0000000300037305 */ /* 0x000ea2000020f000 */
[----:B---3--:R-:W-:Y:S01]  /*1370*/  FMUL R2, R2, UR4 ;  /* 0x0000000402027c20 */ /* 0x008fe20008400000 */
[----:B------:R-:W-:Y:S02]  /*1380*/  ULOP3.LUT UR5, UR7, 0x2, URZ, 0xc0, !UPT ;  /* 0x0000000207057892 */ /* 0x000fe4000f8ec0ff */
[----:B------:R-:W-:-:S04]  /*1390*/  ULOP3.LUT UR49, UR7, 0x1, URZ, 0xc0, !UPT ;  /* 0x0000000107317892 */ /* 0x000fc8000f8ec0ff */
[----:B------:R-:W3:Y:S01]  /*13a0*/  F2I.U32.TRUNC.NTZ R2, R2 ;  /* 0x0000000200027305 */ /* 0x000ee2000020f000 */
[----:B------:R-:W-:Y:S02]  /*13b0*/  UISETP.GT.U32.AND UP0, UPT, UR5, 0xffff, UPT ;  /* 0x0000ffff0500788c */ /* 0x000fe4000bf04070 */
[----:B------:R-:W-:Y:S02]  /*13c0*/  UISETP.GT.U32.AND UP1, UPT, UR49, 0xffff, UPT ;  /* 0x0000ffff3100788c */ /* 0x000fe4000bf24070 */
[----:B------:R-:W-:Y:S01]  /*13d0*/  USEL UR26, UR5, 0xffff, !UP0 ;  /* 0x0000ffff051a7887 */ /* 0x000fe2000c000000 */
[----:B--2---:R-:W-:Y:S01]  /*13e0*/  R2UR UR4, R3 ;  /* 0x00000000030472ca */ /* 0x004fe200000e0000 */
[----:B------:R-:W-:Y:S02]  /*13f0*/  USHF.R.U32.HI UR32, URZ, 0x1, UR7 ;  /* 0x00000001ff207899 */ /* 0x000fe40008011607 */
[----:B------:R-:W-:Y:S02]  /*1400*/  USHF.L.U32 UR31, UR7, 0x9, URZ ;  /* 0x00000009071f7899 */ /* 0x000fe400080006ff */
[----:B------:R-:W-:-:S02]  /*1410*/  USHF.L.U32 UR30, UR7, 0xb, URZ ;  /* 0x0000000b071e7899 */ /* 0x000fc400080006ff */
[----:B------:R-:W-:Y:S01]  /*1420*/  USEL UR27, UR49, 0xffff, !UP1 ;  /* 0x0000ffff311b7887 */ /* 0x000fe2000c800000 */
[----:B---3--:R-:W-:Y:S02]  /*1430*/  R2UR UR6, R2 ;  /* 0x00000000020672ca */ /* 0x008fe400000e0000 */
[----:B------:R-:W-:-:S03]  /*1440*/  PRMT R2, RZ, 0x7610, R2 ;  /* 0x00007610ff027816 */ /* 0x000fc60000000002 */
[----:B------:R-:W-:-:S04]  /*1450*/  UIADD3 UR5, UPT, UPT, -UR4, URZ, URZ ;  /* 0x000000ff04057290 */ /* 0x000fc8000fffe1ff */
[----:B------:R-:W-:-:S04]  /*1460*/  UIMAD UR59, UR59, UR5, UR16 ;  /* 0x000000053b3b72a4 */ /* 0x000fc8000f8e0210 */
[----:B------:R-:W-:-:S04]  /*1470*/  UIADD3 UR4, UPT, UPT, -UR6, URZ, URZ ;  /* 0x000000ff06047290 */ /* 0x000fc8000fffe1ff */
[----:B------:R-:W-:Y:S01]  /*1480*/  UIMAD UR62, UR62, UR4, UR20 ;  /* 0x000000043e3e72a4 */ /* 0x000fe2000f8e0214 */
[----:B-1----:R-:W-:Y:S11]  /*1490*/  BRA.U UP4, `(.L_x_18) ;  /* 0x00000001043c7547 */ /* 0x002ff6000b800000 */
[----:B------:R-:W-:Y:S02]  /*14a0*/  UISETP.NE.AND UP0, UPT, UR62, URZ, UPT ;  /* 0x000000ff3e00728c */ /* 0x000fe4000bf05270 */
[----:B------:R-:W-:Y:S02]  /*14b0*/  UISETP.NE.AND UP1, UPT, UR62, 0x1, UPT ;  /* 0x000000013e00788c */ /* 0x000fe4000bf25270 */
[----:B------:R-:W-:Y:S02]  /*14c0*/  UISETP.NE.AND UP2, UPT, UR59, URZ, UP0 ;  /* 0x000000ff3b00728c */ /* 0x000fe40008745270 */
[----:B------:R-:W-:Y:S02]  /*14d0*/  USEL UR4, URZ, 0x2, UP0 ;  /* 0x00000002ff047887 */ /* 0x000fe40008000000 */
[----:B------:R-:W-:Y:S02]  /*14e0*/  USEL UR8, URZ, 0x1, UP2 ;  /* 0x00000001ff087887 */ /* 0x000fe40009000000 */
[----:B------:R-:W-:-:S02]  /*14f0*/  UISETP.NE.AND UP2, UPT, UR59, URZ, UPT ;  /* 0x000000ff3b00728c */ /* 0x000fc4000bf45270 */
[----:B------:R-:W-:Y:S02]  /*1500*/  USEL UR5, URZ, 0x4, UP1 ;  /* 0x00000004ff057887 */ /* 0x000fe40008800000 */
[----:B------:R-:W-:Y:S02]  /*1510*/  UISETP.NE.AND UP0, UPT, UR59, 0x1, UPT ;  /* 0x000000013b00788c */ /* 0x000fe4000bf05270 */
[----:B------:R-:W-:Y:S02]  /*1520*/  USEL UR6, URZ, 0x8, UP1 ;  /* 0x00000008ff067887 */ /* 0x000fe40008800000 */
[----:B------:R-:W-:Y:S02]  /*1530*/  USEL UR7, UR5, 0x4, UP2 ;  /* 0x0000000405077887 */ /* 0x000fe40009000000 */
[----:B------:R-:W-:Y:S02]  /*1540*/  USEL UR4, UR4, 0x2, UP0 ;  /* 0x0000000204047887 */ /* 0x000fe40008000000 */
[----:B------:R-:W-:-:S02]  /*1550*/  USEL UR5, UR6, 0x8, UP0 ;  /* 0x0000000806057887 */ /* 0x000fc40008000000 */
[----:B------:R-:W-:-:S04]  /*1560*/  UIADD3 UR4, UPT, UPT, UR4, UR7, UR8 ;  /* 0x0000000704047290 */ /* 0x000fc8000fffe008 */
[----:B------:R-:W-:-:S06]  /*1570*/  UIADD3 UR4, UPT, UPT, UR4, UR5, URZ ;  /* 0x0000000504047290 */ /* 0x000fcc000fffe0ff */
[----:B------:R-:W-:-:S07]  /*1580*/  MOV R2, UR4 ;  /* 0x0000000400027c02 */ /* 0x000fce0008000f00 */
.L_x_18:
[----:B------:R-:W1:Y:S01]  /*1590*/  S2UR UR36, SR_CTAID.Z ;  /* 0x00000000002479c3 */ /* 0x000e620000002700 */
[----:B------:R-:W-:Y:S01]  /*15a0*/  UISETP.GE.AND UP0, UPT, UR21, 0x1, UPT ;  /* 0x000000011500788c */ /* 0x000fe2000bf06270 */
[----:B------:R-:W-:-:S08]  /*15b0*/  UMOV UR33, 0x3 ;  /* 0x0000000300217882 */ /* 0x000fd00000000000 */
[----:B------:R-:W-:Y:S05]  /*15c0*/  BRA.U !UP0, `(.L_x_19) ;  /* 0x0000000108d47547 */ /* 0x000fea000b800000 */
[----:B------:R-:W2:Y:S01]  /*15d0*/  LDCU.128 UR12, c[0x0][0xb10] ;  /* 0x00016200ff0c77ac */ /* 0x000ea20008000c00 */
[----:B------:R-:W3:Y:S01]  /*15e0*/  LDCU UR6, c[0x0][0x370] ;  /* 0x00006e00ff0677ac */ /* 0x000ee20008000800 */
[----:B------:R-:W4:Y:S01]  /*15f0*/  LDCU UR5, c[0x0][0x374] ;  /* 0x00006e80ff0577ac */ /* 0x000f220008000800 */
[----:B------:R-:W1:Y:S01]  /*1600*/  LDCU UR28, c[0x0][0xb0c] ;  /* 0x00016180ff1c77ac */ /* 0x000e620008000800 */
[----:B------:R-:W1:Y:S01]  /*1610*/  LDCU UR4, c[0x0][0xb20] ;  /* 0x00016400ff0477ac */ /* 0x000e620008000800 */
[----:B------:R-:W1:Y:S01]  /*1620*/  LDCU.64 UR8, c[0x0][0xb28] ;  /* 0x00016500ff0877ac */ /* 0x000e620008000a00 */
[----:B--2---:R-:W-:Y:S02]  /*1630*/  UISETP.NE.AND UP0, UPT, UR14, 0x1, UPT ;  /* 0x000000010e00788c */ /* 0x004fe4000bf05270 */
[----:B----4-:R-:W-:Y:S02]  /*1640*/  UIMAD.WIDE.U32 UR10, UR5, UR15, URZ ;  /* 0x0000000f050a72a5 */ /* 0x010fe4000f8e00ff */
[----:B---3--:R-:W-:-:S02]  /*1650*/  UIMAD.WIDE.U32 UR22, UR6, UR12, URZ ;  /* 0x0000000c061672a5 */ /* 0x008fc4000f8e00ff */
[----:B-1----:R-:W-:Y:S02]  /*1660*/  UISETP.NE.AND UP1, UPT, UR28, 0x1, UPT ;  /* 0x000000011c00788c */ /* 0x002fe4000bf25270 */
[----:B------:R-:W-:Y:S01]  /*1670*/  UISETP.NE.AND UP2, UPT, UR21, 0x1, UPT ;  /* 0x000000011500788c */ /* 0x000fe2000bf45270 */
[----:B------:R-:W-:Y:S02]  /*1680*/  UMOV UR10, UR11 ;  /* 0x0000000b000a7c82 */ /* 0x000fe40008000000 */
[----:B------:R-:W-:Y:S01]  /*1690*/  UMOV UR22, UR23 ;  /* 0x0000001700167c82 */ /* 0x000fe20008000000 */
[----:B------:R-:W-:Y:S02]  /*16a0*/  @UP0 USHF.R.U32.HI UR5, URZ, UR4, UR10 ;  /* 0x00000004ff050299 */ /* 0x000fe4000801160a */
[----:B------:R-:W-:Y:S02]  /*16b0*/  UIMAD.WIDE.U32 UR24, UR20, UR15, URZ ;  /* 0x0000000f141872a5 */ /* 0x000fe4000f8e00ff */
[----:B------:R-:W-:-:S02]  /*16c0*/  UIMAD.WIDE.U32 UR10, UR5, UR8, URZ ;  /* 0x00000008050a72a5 */ /* 0x000fc4000f8e00ff */
[----:B------:R-:W-:Y:S02]  /*16d0*/  @UP1 USHF.R.U32.HI UR6, URZ, UR13, UR22 ;  /* 0x0000000dff061299 */ /* 0x000fe40008011616 */
[----:B------:R-:W-:Y:S02]  /*16e0*/  UIMAD.WIDE.U32 UR18, UR16, UR12, URZ ;  /* 0x0000000c101272a5 */ /* 0x000fe4000f8e00ff */
[----:B------:R-:W-:Y:S01]  /*16f0*/  UIMAD.WIDE.U32 UR22, UR6, UR8, URZ ;  /* 0x00000008061672a5 */ /* 0x000fe2000f8e00ff */
[----:B------:R-:W-:Y:S01]  /*1700*/  UMOV UR24, UR25 ;  /* 0x0000001900187c82 */ /* 0x000fe20008000000 */
[----:B------:R-:W-:Y:S01]  /*1710*/  UMOV UR10, UR11 ;  /* 0x0000000b000a7c82 */ /* 0x000fe20008000000 */
[----:B------:R-:W-:Y:S02]  /*1720*/  USHF.R.U32.HI UR24, URZ, UR4, UR24 ;  /* 0x00000004ff187299 */ /* 0x000fe40008011618 */
[----:B------:R-:W-:Y:S02]  /*1730*/  @UP2 USHF.R.U32.HI UR5, URZ, UR9, UR10 ;  /* 0x00000009ff052299 */ /* 0x000fe4000801160a */
[----:B------:R-:W-:Y:S01]  /*1740*/  UMOV UR7, UR23 ;  /* 0x0000001700077c82 */ /* 0x000fe20008000000 */
[----:B------:R-:W-:Y:S01]  /*1750*/  UMOV UR18, UR19 ;  /* 0x0000001300127c82 */ /* 0x000fe20008000000 */
[----:B------:R-:W-:-:S02]  /*1760*/  @UP2 USHF.R.U32.HI UR6, URZ, UR9, UR7 ;  /* 0x00000009ff062299 */ /* 0x000fc40008011607 */
[----:B------:R-:W-:Y:S02]  /*1770*/  USHF.R.U32.HI UR18, URZ, UR13, UR18 ;  /* 0x0000000dff127299 */ /* 0x000fe40008011612 */
[----:B------:R-:W-:Y:S02]  /*1780*/  USEL UR4, UR20, UR24, !UP0 ;  /* 0x0000001814047287 */ /* 0x000fe4000c000000 */
[----:B------:R-:W-:Y:S02]  /*1790*/  UIMAD UR7, UR5, UR21, URZ ;  /* 0x00000015050772a4 */ /* 0x000fe4000f8e02ff */
[----:B------:R-:W-:Y:S02]  /*17a0*/  USEL UR5, UR16, UR18, !UP1 ;  /* 0x0000001210057287 */ /* 0x000fe4000c800000 */
[----:B------:R-:W-:Y:S02]  /*17b0*/  UIMAD UR12, UR6, UR21, URZ ;  /* 0x00000015060c72a4 */ /* 0x000fe4000f8e02ff */
[----:B------:R-:W-:-:S02]  /*17c0*/  UISETP.GE.AND UP0, UPT, UR4, UR7, UPT ;  /* 0x000000070400728c */ /* 0x000fc4000bf06270 */
[----:B------:R-:W-:Y:S02]  /*17d0*/  UIMAD.WIDE.U32 UR10, UR4, UR8, URZ ;  /* 0x00000008040a72a5 */ /* 0x000fe4000f8e00ff */
[----:B------:R-:W-:Y:S02]  /*17e0*/  UISETP.GE.OR UP0, UPT, UR5, UR12, UP0 ;  /* 0x0000000c0500728c */ /* 0x000fe40008706670 */
[----:B------:R-:W-:Y:S02]  /*17f0*/  UIMAD.WIDE.U32 UR12, UR5, UR8, URZ ;  /* 0x00000008050c72a5 */ /* 0x000fe4000f8e00ff */
[----:B------:R-:W-:Y:S01]  /*1800*/  UIADD3 UR10, UPT, UPT, -UR4, URZ, URZ ;  /* 0x000000ff040a7290 */ /* 0x000fe2000fffe1ff */
[----:B------:R-:W-:Y:S01]  /*1810*/  UMOV UR8, UR11 ;  /* 0x0000000b00087c82 */ /* 0x000fe20008000000 */
[----:B------:R-:W-:Y:S02]  /*1820*/  UIADD3 UR11, UPT, UPT, -UR5, URZ, URZ ;  /* 0x000000ff050b7290 */ /* 0x000fe4000fffe1ff */
[----:B------:R-:W-:-:S03]  /*1830*/  USHF.R.U32.HI UR8, URZ, UR9, UR8 ;  /* 0x00000009ff087299 */ /* 0x000fc60008011608 */
[----:B------:R-:W-:Y:S01]  /*1840*/  @!UP0 UMOV UR7, UR13 ;  /* 0x0000000d00078c82 */ /* 0x000fe20008000000 */
[----:B------:R-:W-:Y:S02]  /*1850*/  UIMAD UR20, UR14, UR10, UR20 ;  /* 0x0000000a0e1472a4 */ /* 0x000fe4000f8e0214 */
[----:B------:R-:W-:Y:S02]  /*1860*/  USEL UR8, UR4, UR8, !UP2 ;  /* 0x0000000804087287 */ /* 0x000fe4000d000000 */
[----:B------:R-:W-:Y:S02]  /*1870*/  @!UP0 USHF.R.U32.HI UR7, URZ, UR9, UR7 ;  /* 0x00000009ff078299 */ /* 0x000fe40008011607 */
[----:B------:R-:W-:Y:S02]  /*1880*/  UIADD3 UR9, UPT, UPT, -UR8, URZ, URZ ;  /* 0x000000ff08097290 */ /* 0x000fe4000fffe1ff */
[----:B------:R-:W-:Y:S02]  /*1890*/  @!UP0 USEL UR7, UR5, UR7, !UP2 ;  /* 0x0000000705078287 */ /* 0x000fe4000d000000 */
[----:B------:R-:W-:-:S02]  /*18a0*/  UIMAD UR9, UR21, UR9, UR4 ;  /* 0x00000009150972a4 */ /* 0x000fc4000f8e0204 */
[----:B------:R-:W-:Y:S02]  /*18b0*/  @!UP0 UIADD3 UR8, UPT, UPT, UR8, -UR7, URZ ;  /* 0x8000000708088290 */ /* 0x000fe4000fffe0ff */
[----:B------:R-:W-:Y:S02]  /*18c0*/  @!UP0 UIMAD UR6, UR9, UR6, UR7 ;  /* 0x00000006090682a4 */ /* 0x000fe4000f8e0207 */
[----:B------:R-:W-:Y:S02]  /*18d0*/  @!UP0 UIMAD UR4, UR8, UR21, UR5 ;  /* 0x00000015080482a4 */ /* 0x000fe4000f8e0205 */
[----:B------:R-:W-:Y:S02]  /*18e0*/  UIMAD UR16, UR28, UR11, UR16 ;  /* 0x0000000b1c1072a4 */ /* 0x000fe4000f8e0210 */
[----:B------:R-:W-:Y:S01]  /*18f0*/  UIMAD UR20, UR4, UR14, UR20 ;  /* 0x0000000e041472a4 */ /* 0x000fe2000f8e0214 */
[----:B------:R-:W-:Y:S02]  /*1900*/  @!UP0 UMOV UR5, UR6 ;  /* 0x0000000600058c82 */ /* 0x000fe40008000000 */
[----:B------:R-:W-:-:S12]  /*1910*/  UIMAD UR16, UR5, UR28, UR16 ;  /* 0x0000001c051072a4 */ /* 0x000fd8000f8e0210 */
.L_x_19:
[----:B------:R-:W-:Y:S02]  /*1920*/  UISETP.NE.AND UP1, UPT, UR29, 0x1, UPT ;  /* 0x000000011d00788c */ /* 0x000fe4000bf25270 */
[----:B------:R-:W-:Y:S02]  /*1930*/  ULOP3.LUT UR27, UR27, 0xffff, URZ, 0xc0, !UPT ;  /* 0x0000ffff1b1b7892 */ /* 0x000fe4000f8ec0ff */
[----:B------:R-:W-:Y:S02]  /*1940*/  ULOP3.LUT UR26, UR26, 0xffff, URZ, 0xc0, !UPT ;  /* 0x0000ffff1a1a7892 */ /* 0x000fe4000f8ec0ff */
[----:B------:R-:W-:Y:S02]  /*1950*/  UISETP.NE.AND UP0, UPT, UR17, 0x2, UPT ;  /* 0x000000021100788c */ /* 0x000fe4000bf05270 */
[----:B------:R-:W-:Y:S02]  /*1960*/  ULOP3.LUT UR31, UR31, 0x400, URZ, 0xc0, !UPT ;  /* 0x000004001f1f7892 */ /* 0x000fe4000f8ec0ff */
[----:B------:R-:W-:-:S02]  /*1970*/  ULOP3.LUT UR30, UR30, 0x800, URZ, 0xc0, !UPT ;  /* 0x000008001e1e7892 */ /* 0x000fc4000f8ec0ff */
[----:B------:R-:W-:Y:S02]  /*1980*/  USHF.L.U32 UR27, UR34, UR27, URZ ;  /* 0x0000001b221b7299 */ /* 0x000fe400080006ff */
[----:B------:R-:W-:Y:S01]  /*1990*/  USHF.L.U32 UR26, UR33, UR26, URZ ;  /* 0x0000001a211a7299 */ /* 0x000fe200080006ff */
[----:B------:R-:W-:Y:S11]  /*19a0*/  BRA.U UP1, `(.L_x_20) ;  /* 0x0000000101447547 */ /* 0x000ff6000b800000 */
[----:B------:R-:W2:Y:S01]  /*19b0*/  LDCU.128 UR8, c[0x0][0xb10] ;  /* 0x00016200ff0877ac */ /* 0x000ea20008000c00 */
[----:B------:R-:W3:Y:S01]  /*19c0*/  LDCU UR12, c[0x0][0xb0c] ;  /* 0x00016180ff0c77ac */ /* 0x000ee20008000800 */
[----:B------:R-:W4:Y:S01]  /*19d0*/  LDCU UR13, c[0x0][0xb20] ;  /* 0x00016400ff0d77ac */ /* 0x000f220008000800 */
[----:B--2---:R-:W-:Y:S02]  /*19e0*/  UIMAD.WIDE.U32 UR6, UR16, UR8, URZ ;  /* 0x00000008100672a5 */ /* 0x004fe4000f8e00ff */
[----:B------:R-:W-:Y:S02]  /*19f0*/  UIMAD.WIDE.U32 UR4, UR20, UR11, URZ ;  /* 0x0000000b140472a5 */ /* 0x000fe4000f8e00ff */
[----:B---3--:R-:W-:Y:S02]  /*1a00*/  UISETP.NE.AND UP2, UPT, UR12, 0x1, UPT ;  /* 0x000000010c00788c */ /* 0x008fe4000bf45270 */
[----:B------:R-:W-:Y:S01]  /*1a10*/  UISETP.NE.AND UP1, UPT, UR10, 0x1, UPT ;  /* 0x000000010a00788c */ /* 0x000fe2000bf25270 */
[----:B------:R-:W-:-:S02]  /*1a20*/  UMOV UR6, UR7 ;  /* 0x0000000700067c82 */ /* 0x000fc40008000000 */
[----:B------:R-:W-:Y:S01]  /*1a30*/  UMOV UR4, UR5 ;  /* 0x0000000500047c82 */ /* 0x000fe20008000000 */
[----:B------:R-:W-:Y:S02]  /*1a40*/  USHF.R.U32.HI UR6, URZ, UR9, UR6 ;  /* 0x00000009ff067299 */ /* 0x000fe40008011606 */
[----:B----4-:R-:W-:Y:S02]  /*1a50*/  USHF.R.U32.HI UR4, URZ, UR13, UR4 ;  /* 0x0000000dff047299 */ /* 0x010fe40008011604 */
[----:B------:R-:W-:Y:S02]  /*1a60*/  USEL UR5, UR16, UR6, !UP2 ;  /* 0x0000000610057287 */ /* 0x000fe4000d000000 */
[----:B------:R-:W-:-:S04]  /*1a70*/  USEL UR4, UR20, UR4, !UP1 ;  /* 0x0000000414047287 */ /* 0x000fc8000c800000 */
[----:B------:R-:W-:Y:S02]  /*1a80*/  UIADD3 UR6, UPT, UPT, UR5, -UR4, URZ ;  /* 0x8000000405067290 */ /* 0x000fe4000fffe0ff */
[----:B------:R-:W-:Y:S02]  /*1a90*/  UIADD3 UR4, UPT, UPT, -UR5, UR4, URZ ;  /* 0x0000000405047290 */ /* 0x000fe4000fffe1ff */
[----:B------:R-:W-:Y:S02]  /*1aa0*/  UIMAD UR20, UR6, UR10, UR20 ;  /* 0x0000000a061472a4 */ /* 0x000fe4000f8e0214 */
[----:B------:R-:W-:-:S12]  /*1ab0*/  UIMAD UR16, UR4, UR12, UR16 ;  /* 0x0000000c041072a4 */ /* 0x000fd8000f8e0210 */
.L_x_20:
[----:B------:R-:W-:Y:S05]  /*1ac0*/  BRA.U !UP5, `(.L_x_21) ;  /* 0x000000010d0c7547 */ /* 0x000fea000b800000 */
[----:B------:R-:W-:Y:S01]  /*1ad0*/  UCGABAR_WAIT ;  /* 0x0000000000007dc7 */ /* 0x000fe20008000000 */
[----:B------:R-:W-:Y:S01]  /*1ae0*/  CCTL.IVALL ;  /* 0x00000000ff00798f */ /* 0x000fe20002000000 */
[----:B------:R-:W-:Y:S05]  /*1af0*/  BRA `(.L_x_22) ;  /* 0x0000000000047947 */ /* 0x000fea0003800000 */
.L_x_21:
[----:B------:R-:W-:Y:S06]  /*1b00*/  BAR.SYNC.DEFER_BLOCKING 0x0 ;  /* 0x0000000000007b1d */ /* 0x000fec0000010000 */
.L_x_22:
[----:B------:R-:W-:Y:S05]  /*1b10*/  BRA.U UP0, `(.L_x_23) ;  /* 0x0000002100fc7547 */ /* 0x000fea000b800000 */
[----:B------:R-:W2:Y:S01]  /*1b20*/  LDCU UR7, c[0x0][0x38c] ;  /* 0x00007180ff0777ac */ /* 0x000ea20008000800 */
[----:B------:R-:W3:Y:S01]  /*1b30*/  S2UR UR8, SR_CgaCtaId ;  /* 0x00000000000879c3 */ /* 0x000ee20000008800 */
[----:B------:R-:W-:Y:S01]  /*1b40*/  PLOP3.LUT P1, PT, PT, PT, UP3, 0x80, 0x8 ;  /* 0x000000000008781c */ /* 0x000fe20003f2f038 */
[----:B------:R-:W-:Y:S01]  /*1b50*/  IMAD.MOV.U32 R12, RZ, RZ, 0x1 ;  /* 0x00000001ff0c7424 */ /* 0x000fe200078e00ff */
[----:B------:R-:W-:Y:S01]  /*1b60*/  UMOV UR21, 0x400 ;  /* 0x0000040000157882 */ /* 0x000fe20000000000 */
[----:B------:R-:W-:Y:S01]  /*1b70*/  UISETP.NE.AND UP1, UPT, UR17, URZ, UPT ;  /* 0x000000ff1100728c */ /* 0x000fe2000bf25270 */
[----:B------:R-:W-:Y:S01]  /*1b80*/  ISETP.EQ.OR P2, PT, R0, RZ, P3 ;  /* 0x000000ff0000720c */ /* 0x000fe20001f42670 */
[----:B------:R-:W-:Y:S01]  /*1b90*/  USHF.L.U32 UR5, UR32, 0x5, URZ ;  /* 0x0000000520057899 */ /* 0x000fe200080006ff */
[----:B------:R-:W-:Y:S02]  /*1ba0*/  PLOP3.LUT P1, PT, P1, PT, PT, 0x8, 0x80 ;  /* 0x000000000080781c */ /* 0x000fe40000f2e170 */
[----:B------:R-:W-:Y:S01]  /*1bb0*/  CS2R R10, SRZ ;  /* 0x00000000000a7805 */ /* 0x000fe2000001ff00 */
[----:B------:R-:W-:Y:S01]  /*1bc0*/  IMAD.MOV.U32 R9, RZ, RZ, RZ ;  /* 0x000000ffff097224 */ /* 0x000fe200078e00ff */
[----:B------:R-:W4:Y:S01]  /*1bd0*/  LDCU UR43, c[0x0][0x370] ;  /* 0x00006e00ff2b77ac */ /* 0x000f220008000800 */
[----:B------:R-:W-:Y:S01]  /*1be0*/  IMAD.MOV.U32 R8, RZ, RZ, 0x1 ;  /* 0x00000001ff087424 */ /* 0x000fe200078e00ff */
[----:B------:R-:W-:Y:S01]  /*1bf0*/  USEL UR25, UR38, 0x2, UP1 ;  /* 0x0000000226197887 */ /* 0x000fe20008800000 */
[----:B------:R-:W1:Y:S01]  /*1c00*/  LDCU.64 UR28, c[0x0][0x348] ;  /* 0x00006900ff1c77ac */ /* 0x000e620008000a00 */
[----:B--2---:R-:W-:-:S02]  /*1c10*/  UIADD3 UR6, UPT, UPT, UR7, 0x1f, URZ ;  /* 0x0000001f07067890 */ /* 0x004fc4000fffe0ff */
[----:B------:R-:W-:Y:S02]  /*1c20*/  UIADD3 UR48, UPT, UPT, UR7, 0x3e, URZ ;  /* 0x0000003e07307890 */ /* 0x000fe4000fffe0ff */
[----:B------:R-:W-:Y:S02]  /*1c30*/  USHF.R.S32.HI UR4, URZ, 0x1f, UR6 ;  /* 0x0000001fff047899 */ /* 0x000fe40008011406 */
[----:B---3--:R-:W-:Y:S02]  /*1c40*/  ULEA UR21, UR8, UR21, 0x18 ;  /* 0x0000001508157291 */ /* 0x008fe4000f8ec0ff */
[----:B------:R-:W-:Y:S02]  /*1c50*/  ULEA.HI UR4, UR4, UR6, URZ, 0x5 ;  /* 0x0000000604047291 */ /* 0x000fe4000f8f28ff */
[----:B------:R-:W-:Y:S02]  /*1c60*/  UIADD3 UR6, UPT, UPT, UR7, -0x1, URZ ;  /* 0xffffffff07067890 */ /* 0x000fe4000fffe0ff */
[----:B------:R-:W-:-:S02]  /*1c70*/  USHF.R.S32.HI UR45, URZ, 0x5, UR4 ;  /* 0x00000005ff2d7899 */ /* 0x000fc40008011404 */
[----:B------:R-:W-:Y:S02]  /*1c80*/  UISETP.GE.U32.AND UP2, UPT, UR6, -0x3f, UPT ;  /* 0xffffffc10600788c */ /* 0x000fe4000bf46070 */
[----:B------:R-:W-:Y:S01]  /*1c90*/  UISETP.LT.U32.AND UP0, UPT, UR45, 0x22, UPT ;  /* 0x000000222d00788c */ /* 0x000fe2000bf01070 */
[----:B------:R-:W2:Y:S03]  /*1ca0*/  LDCU UR41, c[0x0][0x374] ;  /* 0x00006e80ff2977ac */ /* 0x000ea60008000800 */
[----:B------:R-:W-:Y:S02]  /*1cb0*/  USEL UR44, UR45, 0x22, UP0 ;  /* 0x000000222d2c7887 */ /* 0x000fe40008000000 */
[----:B------:R-:W-:Y:S02]  /*1cc0*/  ULOP3.LUT UR46, UR5, 0x20, URZ, 0xe2, !UPT ;  /* 0x00000020052e7892 */ /* 0x000fe4000f8ee2ff */
[----:B------:R-:W-:-:S02]  /*1cd0*/  UIADD3 UR24, UPT, UPT, UR44, -0x1, URZ ;  /* 0xffffffff2c187890 */ /* 0x000fc4000fffe0ff */
[----:B------:R-:W-:Y:S02]  /*1ce0*/  @UP2 UIADD3 UR24, UPT, UPT, UR44, URZ, URZ ;  /* 0x000000ff2c182290 */ /* 0x000fe4000fffe0ff */
[----:B------:R-:W-:Y:S02]  /*1cf0*/  UIADD3 UR38, UPT, UPT, UR21, 0x4600, UR31 ;  /* 0x0000460015267890 */ /* 0x000fe4000fffe01f */
[----:B------:R-:W-:Y:S02]  /*1d00*/  UIADD3 UR37, UPT, UPT, UR21, 0x15600, UR30 ;  /* 0x0001560015257890 */ /* 0x000fe4000fffe01e */
[----:B------:R-:W-:Y:S02]  /*1d10*/  UIADD3 UR47, UPT, UPT, UR45, -UR44, URZ ;  /* 0x8000002c2d2f7290 */ /* 0x000fe4000fffe0ff */
[----:B------:R-:W-:Y:S01]  /*1d20*/  UIADD3 UR24, UPT, UPT, UR24, 0x1, URZ ;  /* 0x0000000118187890 */ /* 0x000fe2000fffe0ff */
[----:B-12-4-:R-:W-:-:S11]  /*1d30*/  UMOV UR7, URZ ;  /* 0x000000ff00077c82 */ /* 0x016fd60008000000 */
.L_x_43:
[----:B-1----:R-:W1:Y:S02]  /*1d40*/  S2UR UR4, SR_CgaCtaId ;  /* 0x00000000000479c3 */ /* 0x002e640000008800 */
[----:B-1----:R-:W-:-:S09]  /*1d50*/  UISETP.NE.AND UP0, UPT, UR4, URZ, UPT ;  /* 0x000000ff0400728c */ /* 0x002fd2000bf05270 */
[----:B------:R-:W-:Y:S05]  /*1d60*/  BRA.U UP0, `(.L_x_24) ;  /* 0x0000000100287547 */ /* 0x000fea000b800000 */
[----:B------:R-:W-:Y:S02]  /*1d70*/  LEA R0, R9, UR21, 0x3 ;  /* 0x0000001509007c11 */ /* 0x000fe4000f8e18ff */
[----:B------:R-:W-:-:S04]  /*1d80*/  SHF.L.U32 R3, R8, 0x1f, RZ ;  /* 0x0000001f08037819 */ /* 0x000fc800000006ff */
[----:B------:R-:W1:Y:S02]  /*1d90*/  SYNCS.PHASECHK.TRANS64.TRYWAIT P0, [R0+URZ+0x2c0], R3 ;  /* 0x0002c003000075a7 */ /* 0x000e6400080011ff */
[----:B-1----:R-:W-:Y:S05]  /*1da0*/  @!P0 BRA `(.L_x_25) ;  /* 0x0000006c00dc8947 */ /* 0x002fea0003800000 */
.L_x_143:
[----:B------:R2:W-:Y:S01]  /*1db0*/  SYNCS.ARRIVE.TRANS64.A1T0 RZ, [R0+URZ+0x2b0], RZ ;  /* 0x0002b0ff00ff79a7 */ /* 0x0005e200081000ff */
[----:B------:R-:W-:-:S05]  /*1dc0*/  VIADD R9, R9, 0x1 ;  /* 0x0000000109097836 */ /* 0x000fca0000000000 */
[----:B------:R-:W-:-:S04]  /*1dd0*/  ISETP.NE.AND P0, PT, R9, 0x2, PT ;  /* 0x000000020900780c */ /* 0x000fc80003f05270 */
[----:B-1----:R-:W-:Y:S02]  /*1de0*/  SEL R3, RZ, 0x1, P0 ;  /* 0x00000001ff037807 */ /* 0x002fe40000000000 */
[----:B------:R-:W-:Y:S02]  /*1df0*/  SEL R9, R9, RZ, P0 ;  /* 0x000000ff09097207 */ /* 0x000fe40000000000 */
[----:B------:R-:W-:-:S07]  /*1e00*/  LOP3.LUT R8, R8, R3, RZ, 0x3c, !PT ;  /* 0x0000000308087212 */ /* 0x000fce00078e3cff */
.L_x_24:
[----:B------:R-:W-:Y:S01]  /*1e10*/  ULEA UR4, UR7, UR21, 0x3 ;  /* 0x0000001507047291 */ /* 0x000fe2000f8e18ff */
[----:B--2---:R-:W-:Y:S01]  /*1e20*/  SHF.L.U32 R0, R12, 0x1f, RZ ;  /* 0x0000001f0c007819 */ /* 0x004fe200000006ff */
[----:B------:R-:W-:Y:S02]  /*1e30*/  UISETP.GE.U32.AND UP0, UPT, UR48, 0x3f, UPT ;  /* 0x0000003f3000788c */ /* 0x000fe4000bf06070 */
[----:B------:R-:W-:Y:S02]  /*1e40*/  ULEA UR11, UR20, UR49, 0x1 ;  /* 0x00000031140b7291 */ /* 0x000fe4000f8e08ff */
[----:B------:R-:W-:Y:S02]  /*1e50*/  ULEA UR35, UR16, UR46, 0x6 ;  /* 0x0000002e10237291 */ /* 0x000fe4000f8e30ff */
[----:B------:R-:W-:Y:S01]  /*1e60*/  USHF.L.U32 UR11, UR11, 0x6, URZ ;  /* 0x000000060b0b7899 */ /* 0x000fe200080006ff */
[----:B------:R1:W2:Y:S01]  /*1e70*/  SYNCS.PHASECHK.TRANS64.TRYWAIT P0, [UR4+0x110], R0 ;  /* 0x00011000ff0075a7 */ /* 0x0002a20008001104 */
[----:B------:R-:W-:Y:S01]  /*1e80*/  UMOV UR6, URZ ;  /* 0x000000ff00067c82 */ /* 0x000fe20008000000 */
[----:B------:R-:W-:Y:S09]  /*1e90*/  BRA.U !UP0, `(.L_x_26) ;  /* 0x0000000108c07547 */ /* 0x000ff2000b800000 */
[----:B------:R-:W-:Y:S01]  /*1ea0*/  UMOV UR13, URZ ;  /* 0x000000ff000d7c82 */ /* 0x000fe20008000000 */
[----:B------:R-:W-:-:S05]  /*1eb0*/  UMOV UR4, UR7 ;  /* 0x0000000700047c82 */ /* 0x000fca0008000000 */
.L_x_32:
[----:B------:R-:W-:Y:S01]  /*1ec0*/  ULEA UR33, UR4, UR21, 0x3 ;  /* 0x0000001504217291 */ /* 0x000fe2000f8e18ff */
[----:B--2---:R-:W-:Y:S01]  /*1ed0*/  @!P3 MOV R2, 0x1800 ;  /* 0x000018000002b802 */ /* 0x004fe20000000f00 */
[----:B--2-4-:R-:W-:Y:S10]  /*1ee0*/  @P0 BRA `(.L_x_27) ;  /* 0x00000000000c0947 */ /* 0x014ff40003800000 */
[----:B------:R-:W-:-:S04]  /*1ef0*/  SHF.L.U32 R3, R12, 0x1f, RZ ;  /* 0x0000001f0c037819 */ /* 0x000fc800000006ff */
[----:B------:R-:W2:Y:S02]  /*1f00*/  SYNCS.PHASECHK.TRANS64.TRYWAIT P0, [UR33+0x110], R3 ;  /* 0x00011003ff0075a7 */ /* 0x000ea40008001121 */
[----:B--2---:R-:W-:Y:S05]  /*1f10*/  @!P0 BRA `(.L_x_28) ;  /* 0x0000006c00948947 */ /* 0x004fea0003800000 */
.L_x_27:
[----:B------:R2:W-:Y:S01]  /*1f20*/  @!P3 SYNCS.ARRIVE.TRANS64 RZ, [UR33], R2 ;  /* 0x00000002ffffb9a7 */ /* 0x0005e20008000021 */
[----:B------:R-:W-:-:S04]  /*1f30*/  ULOP3.LUT UR5, UR25, 0x2, URZ, 0xfc, !UPT ;  /* 0x0000000219057892 */ /* 0x000fc8000f8efcff */
[----:B------:R-:W-:-:S09]  /*1f40*/  UISETP.NE.AND UP0, UPT, UR5, 0x2, UPT ;  /* 0x000000020500788c */ /* 0x000fd2000bf05270 */
[----:B------:R-:W-:Y:S05]  /*1f50*/  BRA.U UP0, `(.L_x_29) ;  /* 0x0000000100047547 */ /* 0x000fea000b800000 */
[----:B------:R-:W-:Y:S05]  /*1f60*/  BPT.TRAP 0x1 ;  /* 0x000000040000795c */ /* 0x000fea0000300000 */
.L_x_29:
[----:B------:R-:W-:Y:S04]  /*1f70*/  BSSY.RECONVERGENT B0, `(.L_x_30) ;  /* 0x0000003000007945 */ /* 0x000fe80003800200 */
[----:B------:R-:W-:Y:S05]  /*1f80*/  @P2 BRA `(.L_x_31) ;  /* 0x0000000000042947 */ /* 0x000fea0003800000 */
[----:B------:R-:W-:Y:S05]  /*1f90*/  BPT.TRAP 0x1 ;  /* 0x000000040000795c */ /* 0x000fea0000300000 */
.L_x_31:
[----:B------:R-:W-:Y:S05]  /*1fa0*/  BSYNC.RECONVERGENT B0 ;  /* 0x0000000000007941 */ /* 0x000fea0003800200 */
.L_x_30:
[----:B------:R-:W-:Y:S02]  /*1fb0*/  UIADD3 UR5, UPT, UPT, UR4, 0x1, URZ ;  /* 0x0000000104057890 */ /* 0x000fe4000fffe0ff */
[----:B------:R-:W-:Y:S02]  /*1fc0*/  ULEA UR32, UR4, UR31, 0xb ;  /* 0x0000001f04207291 */ /* 0x000fe4000f8e58ff */
[----:B------:R-:W-:Y:S02]  /*1fd0*/  UISETP.NE.AND UP0, UPT, UR5, 0x22, UPT ;  /* 0x000000220500788c */ /* 0x000fe4000bf05270 */
[----:B------:R-:W-:Y:S02]  /*1fe0*/  ULEA UR8, UR4, UR30, 0xc ;  /* 0x0000001e04087291 */ /* 0x000fe4000f8e60ff */
[----:B------:R-:W-:Y:S02]  /*1ff0*/  USEL UR6, URZ, 0x1, UP0 ;  /* 0x00000001ff067887 */ /* 0x000fe40008000000 */
[----:B------:R-:W-:-:S02]  /*2000*/  USEL UR7, UR5, URZ, UP0 ;  /* 0x000000ff05077287 */ /* 0x000fc40008000000 */
[----:B------:R-:W-:Y:S02]  /*2010*/  UIADD3 UR4, UP0, UPT, UR28, 0x180, URZ ;  /* 0x000001801c047890 */ /* 0x000fe4000ff1e0ff */
[----:B------:R-:W-:Y:S01]  /*2020*/  ULEA UR5, UR7, UR21, 0x3 ;  /* 0x0000001507057291 */ /* 0x000fe2000f8e18ff */
[----:B------:R-:W-:Y:S01]  /*2030*/  LOP3.LUT R12, R12, UR6, RZ, 0x3c, !PT ;  /* 0x000000060c0c7c12 */ /* 0x000fe2000f8e3cff */
[----:B------:R-:W-:Y:S02]  /*2040*/  USHF.L.U32 UR34, UR13, 0x5, URZ ;  /* 0x000000050d227899 */ /* 0x000fe400080006ff */
[----:B------:R-:W-:Y:S01]  /*2050*/  UIADD3 UR13, UPT, UPT, UR13, 0x1, URZ ;  /* 0x000000010d0d7890 */ /* 0x000fe2000fffe0ff */
[----:B-1----:R-:W-:Y:S01]  /*2060*/  SHF.L.U32 R0, R12, 0x1f, RZ ;  /* 0x0000001f0c007819 */ /* 0x002fe200000006ff */
[----:B------:R-:W-:Y:S02]  /*2070*/  UIADD3 UR14, UP1, UPT, UR28, 0x80, URZ ;  /* 0x000000801c0e7890 */ /* 0x000fe4000ff3e0ff */
[----:B------:R-:W-:Y:S01]  /*2080*/  UIADD3 UR32, UPT, UPT, UR21, 0x4600, UR32 ;  /* 0x0000460015207890 */ /* 0x000fe2000fffe020 */
[----:B------:R3:W4:Y:S01]  /*2090*/  SYNCS.PHASECHK.TRANS64.TRYWAIT P0, [UR5+0x110], R0 ;  /* 0x00011000ff0075a7 */ /* 0x0007220008001105 */
[----:B------:R-:W-:-:S02]  /*20a0*/  UIADD3.X UR5, UPT, UPT, URZ, UR29, URZ, UP0, !UPT ;  /* 0x0000001dff057290 */ /* 0x000fc400087fe4ff */
[----:B------:R-:W-:Y:S02]  /*20b0*/  UISETP.NE.AND UP0, UPT, UR13, UR24, UPT ;  /* 0x000000180d00728c */ /* 0x000fe4000bf05270 */
[----:B------:R-:W-:Y:S02]  /*20c0*/  UIADD3.X UR15, UPT, UPT, URZ, UR29, URZ, UP1, !UPT ;  /* 0x0000001dff0f7290 */ /* 0x000fe40008ffe4ff */
[----:B------:R-:W-:Y:S02]  /*20d0*/  UPRMT UR16, URZ, 0x5410, UR27 ;  /* 0x00005410ff107896 */ /* 0x000fe4000800001b */
[----:B------:R-:W-:Y:S02]  /*20e0*/  UIADD3 UR8, UPT, UPT, UR21, 0x15600, UR8 ;  /* 0x0001560015087890 */ /* 0x000fe4000fffe008 */
[----:B------:R-:W-:Y:S01]  /*20f0*/  UPRMT UR6, URZ, 0x5410, UR26 ;  /* 0x00005410ff067896 */ /* 0x000fe2000800001a */
[----:B------:R-:W-:Y:S01]  /*2100*/  UMOV UR18, 0x0 ;  /* 0x0000000000127882 */ /* 0x000fe20000000000 */
[----:B------:R-:W-:Y:S01]  /*2110*/  UMOV UR19, 0x10000000 ;  /* 0x1000000000137882 */ /* 0x000fe20000000000 */
[----:B------:R-:W-:Y:S01]  /*2120*/  UMOV UR12, UR36 ;  /* 0x00000024000c7c82 */ /* 0x000fe20008000000 */
[----:B------:R-:W-:Y:S01]  /*2130*/  UMOV UR9, UR33 ;  /* 0x0000002100097c82 */ /* 0x000fe20008000000 */
[----:B------:R-:W-:Y:S01]  /*2140*/  UMOV UR10, UR34 ;  /* 0x00000022000a7c82 */ /* 0x000fe20008000000 */
[----:B------:R-:W-:Y:S03]  /*2150*/  UTMALDG.3D.MULTICAST [UR32], [UR14], UR16, desc[UR18] ;  /* 0x000012200e0073b4 */ /* 0x000fe60008011810 */
[----:B------:R1:W-:Y:S02]  /*2160*/  UTMALDG.3D.MULTICAST [UR8], [UR4], UR6, desc[UR18] ;  /* 0x00001208040073b4 */ /* 0x0003e40008011806 */
[----:B-1----:R-:W-:Y:S01]  /*2170*/  UMOV UR6, UR24 ;  /* 0x0000001800067c82 */ /* 0x002fe20008000000 */
[----:B------:R-:W-:Y:S01]  /*2180*/  UMOV UR4, UR7 ;  /* 0x0000000700047c82 */ /* 0x000fe20008000000 */
[----:B---3--:R-:W-:Y:S05]  /*2190*/  BRA.U UP0, `(.L_x_32) ;  /* 0xfffffffd00487547 */ /* 0x008fea000b83ffff */
.L_x_26:
[----:B------:R-:W-:Y:S01]  /*21a0*/  ULEA UR4, UR7, UR21, 0x3 ;  /* 0x0000001507047291 */ /* 0x000fe2000f8e18ff */
[----:B-1----:R-:W-:Y:S01]  /*21b0*/  SHF.L.U32 R0, R12, 0x1f, RZ ;  /* 0x0000001f0c007819 */ /* 0x002fe200000006ff */
[----:B------:R-:W-:Y:S01]  /*21c0*/  @!P1 SYNCS.ARRIVE.TRANS64.A1T0 RZ, [UR21+0x248], RZ ;  /* 0x000248ffffff99a7 */ /* 0x000fe20008100015 */
[----:B------:R-:W-:-:S06]  /*21d0*/  UISETP.GT.AND UP0, UPT, UR45, UR44, UPT ;  /* 0x0000002c2d00728c */ /* 0x000fcc000bf04270 */
[----:B--2-4-:R1:W2:Y:S03]  /*21e0*/  SYNCS.PHASECHK.TRANS64.TRYWAIT P0, [UR4+0x110], R0 ;  /* 0x00011000ff0075a7 */ /* 0x0142a60008001104 */
[----:B------:R-:W-:Y:S05]  /*21f0*/  BRA.U !UP0, `(.L_x_33) ;  /* 0x0000000108bc7547 */ /* 0x000fea000b800000 */
[----:B------:R-:W-:Y:S01]  /*2200*/  UIADD3 UR13, UPT, UPT, UR47, UR6, URZ ;  /* 0x000000062f0d7290 */ /* 0x000fe2000fffe0ff */
[----:B------:R-:W-:-:S11]  /*2210*/  UMOV UR4, UR7 ;  /* 0x0000000700047c82 */ /* 0x000fd60008000000 */
.L_x_39:
[----:B------:R-:W-:Y:S01]  /*2220*/  ULEA UR17, UR4, UR21, 0x3 ;  /* 0x0000001504117291 */ /* 0x000fe2000f8e18ff */
[----:B--2---:R-:W-:Y:S01]  /*2230*/  @!P3 MOV R2, 0x1800 ;  /* 0x000018000002b802 */ /* 0x004fe20000000f00 */
[----:B--2-4-:R-:W-:Y:S10]  /*2240*/  @P0 BRA `(.L_x_34) ;  /* 0x00000000000c0947 */ /* 0x014ff40003800000 */
[----:B------:R-:W-:-:S04]  /*2250*/  SHF.L.U32 R3, R12, 0x1f, RZ ;  /* 0x0000001f0c037819 */ /* 0x000fc800000006ff */
[----:B------:R-:W2:Y:S02]  /*2260*/  SYNCS.PHASECHK.TRANS64.TRYWAIT P0, [UR17+0x110], R3 ;  /* 0x00011003ff0075a7 */ /* 0x000ea40008001111 */
[----:B--2---:R-:W-:Y:S05]  /*2270*/  @!P0 BRA `(.L_x_35) ;  /* 0x0000006800d48947 */ /* 0x004fea0003800000 */
.L_x_34:
[----:B------:R2:W-:Y:S01]  /*2280*/  @!P3 SYNCS.ARRIVE.TRANS64 RZ, [UR17], R2 ;  /* 0x00000002ffffb9a7 */ /* 0x0005e20008000011 */
[----:B------:R-:W-:-:S04]  /*2290*/  ULOP3.LUT UR5, UR25, 0x2, URZ, 0xfc, !UPT ;  /* 0x0000000219057892 */ /* 0x000fc8000f8efcff */
[----:B------:R-:W-:-:S09]  /*22a0*/  UISETP.NE.AND UP0, UPT, UR5, 0x2, UPT ;  /* 0x000000020500788c */ /* 0x000fd2000bf05270 */
[----:B------:R-:W-:Y:S05]  /*22b0*/  BRA.U UP0, `(.L_x_36) ;  /* 0x0000000100047547 */ /* 0x000fea000b800000 */
[----:B------:R-:W-:Y:S05]  /*22c0*/  BPT.TRAP 0x1 ;  /* 0x000000040000795c */ /* 0x000fea0000300000 */
.L_x_36:
[----:B------:R-:W-:Y:S04]  /*22d0*/  BSSY.RECONVERGENT B0, `(.L_x_37) ;  /* 0x0000003000007945 */ /* 0x000fe80003800200 */
[----:B------:R-:W-:Y:S05]  /*22e0*/  @P2 BRA `(.L_x_38) ;  /* 0x0000000000042947 */ /* 0x000fea0003800000 */
[----:B------:R-:W-:Y:S05]  /*22f0*/  BPT.TRAP 0x1 ;  /* 0x000000040000795c */ /* 0x000fea0000300000 */
.L_x_38:
[----:B------:R-:W-:Y:S05]  /*2300*/  BSYNC.RECONVERGENT B0 ;  /* 0x0000000000007941 */ /* 0x000fea0003800200 */
.L_x_37:
[----:B------:R-:W-:Y:S02]  /*2310*/  UIADD3 UR5, UPT, UPT, UR4, 0x1, URZ ;  /* 0x0000000104057890 */ /* 0x000fe4000fffe0ff */
[----:B------:R-:W-:Y:S02]  /*2320*/  UIADD3 UR14, UP1, UPT, UR28, 0x80, URZ ;  /* 0x000000801c0e7890 */ /* 0x000fe4000ff3e0ff */
[----:B------:R-:W-:Y:S02]  /*2330*/  UISETP.NE.AND UP0, UPT, UR5, 0x22, UPT ;  /* 0x000000220500788c */ /* 0x000fe4000bf05270 */
[----:B------:R-:W-:Y:S02]  /*2340*/  ULEA UR16, UR4, UR38, 0xb ;  /* 0x0000002604107291 */ /* 0x000fe4000f8e58ff */
[----:B------:R-:W-:Y:S02]  /*2350*/  USEL UR8, URZ, 0x1, UP0 ;  /* 0x00000001ff087887 */ /* 0x000fe40008000000 */
[----:B------:R-:W-:-:S02]  /*2360*/  USEL UR7, UR5, URZ, UP0 ;  /* 0x000000ff05077287 */ /* 0x000fc40008000000 */
[----:B------:R-:W-:Y:S02]  /*2370*/  UIADD3 UR22, UP0, UPT, UR28, 0x180, URZ ;  /* 0x000001801c167890 */ /* 0x000fe4000ff1e0ff */
[----:B------:R-:W-:Y:S01]  /*2380*/  ULEA UR5, UR7, UR21, 0x3 ;  /* 0x0000001507057291 */ /* 0x000fe2000f8e18ff */
[----:B------:R-:W-:Y:S01]  /*2390*/  LOP3.LUT R12, R12, UR8, RZ, 0x3c, !PT ;  /* 0x000000080c0c7c12 */ /* 0x000fe2000f8e3cff */
[----:B------:R-:W-:Y:S02]  /*23a0*/  ULEA UR8, UR4, UR37, 0xc ;  /* 0x0000002504087291 */ /* 0x000fe4000f8e60ff */
[----:B------:R-:W-:Y:S01]  /*23b0*/  USHF.L.U32 UR18, UR6, 0x5, URZ ;  /* 0x0000000506127899 */ /* 0x000fe200080006ff */
[----:B-1----:R-:W-:Y:S01]  /*23c0*/  SHF.L.U32 R0, R12, 0x1f, RZ ;  /* 0x0000001f0c007819 */ /* 0x002fe200000006ff */
[----:B------:R-:W-:Y:S02]  /*23d0*/  UPRMT UR4, URZ, 0x5410, UR27 ;  /* 0x00005410ff047896 */ /* 0x000fe4000800001b */
[----:B------:R-:W-:Y:S01]  /*23e0*/  UIADD3.X UR15, UPT, UPT, URZ, UR29, URZ, UP1, !UPT ;  /* 0x0000001dff0f7290 */ /* 0x000fe20008ffe4ff */
[----:B------:R3:W4:Y:S01]  /*23f0*/  SYNCS.PHASECHK.TRANS64.TRYWAIT P0, [UR5+0x110], R0 ;  /* 0x00011000ff0075a7 */ /* 0x0007220008001105 */
[----:B------:R-:W-:-:S02]  /*2400*/  UPRMT UR5, URZ, 0x5410, UR26 ;  /* 0x00005410ff057896 */ /* 0x000fc4000800001a */
[----:B------:R-:W-:Y:S01]  /*2410*/  UIADD3.X UR23, UPT, UPT, URZ, UR29, URZ, UP0, !UPT ;  /* 0x0000001dff177290 */ /* 0x000fe200087fe4ff */
[----:B------:R-:W-:Y:S01]  /*2420*/  UMOV UR32, 0x0 ;  /* 0x0000000000207882 */ /* 0x000fe20000000000 */
[----:B------:R-:W-:Y:S01]  /*2430*/  UMOV UR33, 0x10000000 ;  /* 0x1000000000217882 */ /* 0x000fe20000000000 */
[----:B------:R-:W-:Y:S01]  /*2440*/  UMOV UR19, UR35 ;  /* 0x0000002300137c82 */ /* 0x000fe20008000000 */
[----:B------:R-:W-:Y:S01]  /*2450*/  UMOV UR20, UR36 ;  /* 0x0000002400147c82 */ /* 0x000fe20008000000 */
[----:B------:R-:W-:Y:S01]  /*2460*/  UMOV UR12, UR36 ;  /* 0x00000024000c7c82 */ /* 0x000fe20008000000 */
[----:B------:R-:W-:Y:S01]  /*2470*/  UMOV UR9, UR17 ;  /* 0x0000001100097c82 */ /* 0x000fe20008000000 */
[----:B------:R-:W-:Y:S01]  /*2480*/  UMOV UR10, UR18 ;  /* 0x00000012000a7c82 */ /* 0x000fe20008000000 */
[----:B------:R1:W-:Y:S01]  /*2490*/  UTMALDG.3D.MULTICAST [UR16], [UR14], UR4, desc[UR32] ;  /* 0x000020100e0073b4 */ /* 0x0003e20008011804 */
[----:B------:R-:W-:-:S04]  /*24a0*/  UIADD3 UR6, UPT, UPT, UR6, 0x1, URZ ;  /* 0x0000000106067890 */ /* 0x000fc8000fffe0ff */
[----:B------:R-:W-:Y:S01]  /*24b0*/  UISETP.NE.AND UP0, UPT, UR6, UR13, UPT ;  /* 0x0000000d0600728c */ /* 0x000fe2000bf05270 */
[----:B------:R3:W-:Y:S01]  /*24c0*/  UTMALDG.3D.MULTICAST [UR8], [UR22], UR5, desc[UR32] ;  /* 0x00002008160073b4 */ /* 0x0007e20008011805 */
[----:B-1----:R-:W-:-:S07]  /*24d0*/  UMOV UR4, UR7 ;  /* 0x0000000700047c82 */ /* 0x002fce0008000000 */
[----:B---3--:R-:W-:Y:S05]  /*24e0*/  BRA.U UP0, `(.L_x_39) ;  /* 0xfffffffd004c7547 */ /* 0x008fea000b83ffff */
.L_x_33:
[C---:B------:R-:W-:Y:S01]  /*24f0*/  LEA R3, R11.reuse, UR21, 0x3 ;  /* 0x000000150b037c11 */ /* 0x040fe2000f8e18ff */
[----:B------:R-:W-:Y:S01]  /*2500*/  NOP ;  /* 0x0000000000007918 */ /* 0x000fe20000000000 */
[----:B-1----:R-:W-:Y:S02]  /*2510*/  SHF.L.U32 R0, R10, 0x1f, RZ ;  /* 0x0000001f0a007819 */ /* 0x002fe400000006ff */
[----:B------:R-:W-:Y:S02]  /*2520*/  LEA R5, R11, UR21, 0x4 ;  /* 0x000000150b057c11 */ /* 0x000fe4000f8e20ff */
[----:B--2-4-:R-:W1:Y:S02]  /*2530*/  SYNCS.PHASECHK.TRANS64.TRYWAIT P0, [R3+URZ+0x250], R0 ;  /* 0x00025000030075a7 */ /* 0x014e6400080011ff */
[----:B-1----:R-:W-:Y:S05]  /*2540*/  @!P0 BRA `(.L_x_40) ;  /* 0x0000006800388947 */ /* 0x002fea0003800000 */
.L_x_146:
[----:B------:R-:W2:Y:S01]  /*2550*/  LDS.128 R4, [R5+0x2e0] ;  /* 0x0002e00005047984 */ /* 0x000ea20000000c00 */
[----:B------:R-:W-:Y:S01]  /*2560*/  UISETP.GE.AND UP0, UPT, UR42, 0x1, UPT ;  /* 0x000000012a00788c */ /* 0x000fe2000bf06270 */
[----:B------:R-:W-:Y:S01]  /*2570*/  @!PT LDS RZ, [RZ] ;  /* 0x00000000fffff984 */ /* 0x000fe20000000800 */
[----:B------:R-:W-:Y:S01]  /*2580*/  @!PT LDS RZ, [RZ] ;  /* 0x00000000fffff984 */ /* 0x000fe20000000800 */
[----:B------:R-:W-:Y:S01]  /*2590*/  @!PT LDS RZ, [RZ] ;  /* 0x00000000fffff984 */ /* 0x000fe20000000800 */
[----:B------:R-:W-:Y:S01]  /*25a0*/  @!PT LDS RZ, [RZ] ;  /* 0x00000000fffff984 */ /* 0x000fe20000000800 */
[----:B------:R3:W-:Y:S06]  /*25b0*/  MEMBAR.ALL.CTA ;  /* 0x0000000000007992 */ /* 0x0007ec0000008000 */
[----:B---3--:R-:W3:Y:S01]  /*25c0*/  FENCE.VIEW.ASYNC.S ;  /* 0x00000000000073c6 */ /* 0x008ee20000000000 */
[----:B--2---:R-:W-:-:S13]  /*25d0*/  LOP3.LUT P0, RZ, R6, 0x1, RZ, 0xc0, !PT ;  /* 0x0000000106ff7812 */ /* 0x004fda000780c0ff */
[----:B---3--:R-:W-:Y:S01]  /*25e0*/  VOTEU.ANY UP1, P0 ;  /* 0x0000000000ff7886 */ /* 0x008fe20000020100 */
[----:B------:R-:W-:-:S13]  /*25f0*/  PLOP3.LUT P0, PT, PT, PT, UP1, 0x80, 0x8 ;  /* 0x000000000008781c */ /* 0x000fda0003f0f018 */
[----:B-1----:R-:W-:Y:S02]  /*2600*/  @P0 LOP3.LUT R0, R5, 0xffff, RZ, 0xc0, !PT ;  /* 0x0000ffff05000812 */ /* 0x002fe400078ec0ff */
[----:B------:R-:W-:Y:S02]  /*2610*/  @P0 MOV R2, R4 ;  /* 0x0000000400020202 */ /* 0x000fe40000000f00 */
[----:B------:R-:W-:Y:S01]  /*2620*/  @P0 R2UR UR5, R0 ;  /* 0x00000000000502ca */ /* 0x000fe200000e0000 */
[----:B------:R-:W-:Y:S01]  /*2630*/  VIADD R0, R3, 0x260 ;  /* 0x0000026003007836 */ /* 0x000fe20000000000 */
[----:B------:R-:W-:Y:S02]  /*2640*/  @P0 SHF.R.U32.HI R4, RZ, 0x10, R5 ;  /* 0x00000010ff040819 */ /* 0x000fe40000011605 */
[----:B------:R-:W-:Y:S02]  /*2650*/  @P0 R2UR UR6, R2 ;  /* 0x00000000020602ca */ /* 0x000fe400000e0000 */
[----:B------:R-:W-:-:S02]  /*2660*/  PRMT R0, RZ, 0x654, R0 ;  /* 0x00000654ff007816 */ /* 0x000fc40000000000 */
[----:B------:R-:W-:Y:S02]  /*2670*/  @P0 R2UR UR4, R4 ;  /* 0x00000000040402ca */ /* 0x000fe400000e0000 */
[----:B------:R1:W-:Y:S03]  /*2680*/  SYNCS.ARRIVE.TRANS64.RED.A1T0 RZ, [R0+URZ], RZ ;  /* 0x000000ff00ff79a7 */ /* 0x0003e600081004ff */
[----:B------:R-:W-:-:S04]  /*2690*/  @UP1 UMOV UR39, UR5 ;  /* 0x0000000500271c82 */ /* 0x000fc80008000000 */
[----:B------:R-:W-:-:S04]  /*26a0*/  @UP1 UMOV UR40, UR6 ;  /* 0x0000000600281c82 */ /* 0x000fc80008000000 */
[----:B------:R-:W-:Y:S01]  /*26b0*/  @UP1 UMOV UR36, UR4 ;  /* 0x0000000400241c82 */ /* 0x000fe20008000000 */
[----:B------:R-:W-:Y:S05]  /*26c0*/  BRA.U !UP0, `(.L_x_41) ;  /* 0x0000000108d47547 */ /* 0x000fea000b800000 */
[----:B------:R-:W2:Y:S01]  /*26d0*/  LDCU.128 UR12, c[0x0][0xb10] ;  /* 0x00016200ff0c77ac */ /* 0x000ea20008000c00 */
[----:B------:R-:W3:Y:S01]  /*26e0*/  LDCU UR22, c[0x0][0xb20] ;  /* 0x00016400ff1677ac */ /* 0x000ee20008000800 */
[----:B------:R-:W4:Y:S01]  /*26f0*/  LDCU UR20, c[0x0][0xb0c] ;  /* 0x00016180ff1477ac */ /* 0x000f220008000800 */
[----:B------:R-:W1:Y:S01]  /*2700*/  LDCU.64 UR8, c[0x0][0xb28] ;  /* 0x00016500ff0877ac */ /* 0x000e620008000a00 */
[----:B------:R-:W-:Y:S02]  /*2710*/  UISETP.NE.AND UP3, UPT, UR42, 0x1, UPT ;  /* 0x000000012a00788c */ /* 0x000fe4000bf65270 */
[----:B--2---:R-:W-:Y:S02]  /*2720*/  UIMAD.WIDE.U32 UR10, UR41, UR15, URZ ;  /* 0x0000000f290a72a5 */ /* 0x004fe4000f8e00ff */
[----:B------:R-:W-:Y:S02]  /*2730*/  UIMAD.WIDE.U32 UR4, UR43, UR12, URZ ;  /* 0x0000000c2b0472a5 */ /* 0x000fe4000f8e00ff */
[----:B------:R-:W-:-:S02]  /*2740*/  UISETP.NE.AND UP0, UPT, UR14, 0x1, UPT ;  /* 0x000000010e00788c */ /* 0x000fc4000bf05270 */
[----:B------:R-:W-:Y:S01]  /*2750*/  UIMAD.WIDE.U32 UR18, UR39, UR15, URZ ;  /* 0x0000000f271272a5 */ /* 0x000fe2000f8e00ff */
[----:B------:R-:W-:Y:S02]  /*2760*/  UMOV UR10, UR11 ;  /* 0x0000000b000a7c82 */ /* 0x000fe40008000000 */
[----:B------:R-:W-:Y:S01]  /*2770*/  UMOV UR4, UR5 ;  /* 0x0000000500047c82 */ /* 0x000fe20008000000 */
[----:B---3--:R-:W-:Y:S02]  /*2780*/  USHF.R.U32.HI UR10, URZ, UR22, UR10 ;  /* 0x00000016ff0a7299 */ /* 0x008fe4000801160a */
[----:B----4-:R-:W-:Y:S02]  /*2790*/  UISETP.NE.AND UP2, UPT, UR20, 0x1, UPT ;  /* 0x000000011400788c */ /* 0x010fe4000bf45270 */
[----:B------:R-:W-:Y:S02]  /*27a0*/  USHF.R.U32.HI UR4, URZ, UR13, UR4 ;  /* 0x0000000dff047299 */ /* 0x000fe40008011604 */
[----:B------:R-:W-:-:S02]  /*27b0*/  USEL UR5, UR41, UR10, !UP0 ;  /* 0x0000000a29057287 */ /* 0x000fc4000c000000 */
[----:B------:R-:W-:Y:S02]  /*27c0*/  USEL UR6, UR43, UR4, !UP2 ;  /* 0x000000042b067287 */ /* 0x000fe4000d000000 */
[----:B-1----:R-:W-:Y:S01]  /*27d0*/  UIMAD.WIDE.U32 UR10, UR5, UR8, URZ ;  /* 0x00000008050a72a5 */ /* 0x002fe2000f8e00ff */
[----:B------:R-:W-:Y:S01]  /*27e0*/  UMOV UR4, UR19 ;  /* 0x0000001300047c82 */ /* 0x000fe20008000000 */
[----:B------:R-:W-:Y:S02]  /*27f0*/  UIMAD.WIDE.U32 UR16, UR40, UR12, URZ ;  /* 0x0000000c281072a5 */ /* 0x000fe4000f8e00ff */
[----:B------:R-:W-:-:S03]  /*2800*/  UIMAD.WIDE.U32 UR18, UR6, UR8, URZ ;  /* 0x00000008061272a5 */ /* 0x000fc6000f8e00ff */
[----:B------:R-:W-:Y:S01]  /*2810*/  UMOV UR10, UR11 ;  /* 0x0000000b000a7c82 */ /* 0x000fe20008000000 */
[----:B------:R-:W-:Y:S02]  /*2820*/  USHF.R.U32.HI UR4, URZ, UR22, UR4 ;  /* 0x00000016ff047299 */ /* 0x000fe40008011604 */
[----:B------:R-:W-:Y:S01]  /*2830*/  @UP3 USHF.R.U32.HI UR5, URZ, UR9, UR10 ;  /* 0x00000009ff053299 */ /* 0x000fe2000801160a */
[----:B------:R-:W-:Y:S01]  /*2840*/  UMOV UR16, UR17 ;  /* 0x0000001100107c82 */ /* 0x000fe20008000000 */
[----:B------:R-:W-:Y:S01]  /*2850*/  UMOV UR18, UR19 ;  /* 0x0000001300127c82 */ /* 0x000fe20008000000 */
[----:B------:R-:W-:Y:S02]  /*2860*/  USHF.R.U32.HI UR13, URZ, UR13, UR16 ;  /* 0x0000000dff0d7299 */ /* 0x000fe40008011610 */
[----:B------:R-:W-:Y:S02]  /*2870*/  USEL UR4, UR39, UR4, !UP0 ;  /* 0x0000000427047287 */ /* 0x000fe4000c000000 */
[----:B------:R-:W-:-:S02]  /*2880*/  @UP3 USHF.R.U32.HI UR6, URZ, UR9, UR18 ;  /* 0x00000009ff063299 */ /* 0x000fc40008011612 */
[----:B------:R-:W-:Y:S02]  /*2890*/  UIMAD UR10, UR42, UR5, URZ ;  /* 0x000000052a0a72a4 */ /* 0x000fe4000f8e02ff */
[----:B------:R-:W-:Y:S02]  /*28a0*/  USEL UR5, UR40, UR13, !UP2 ;  /* 0x0000000d28057287 */ /* 0x000fe4000d000000 */
[----:B------:R-:W-:Y:S02]  /*28b0*/  UIMAD UR12, UR42, UR6, URZ ;  /* 0x000000062a0c72a4 */ /* 0x000fe4000f8e02ff */
[----:B------:R-:W-:Y:S02]  /*28c0*/  UISETP.GE.AND UP0, UPT, UR4, UR10, UPT ;  /* 0x0000000a0400728c */ /* 0x000fe4000bf06270 */
[----:B------:R-:W-:Y:S02]  /*28d0*/  UIMAD.WIDE.U32 UR10, UR4, UR8, URZ ;  /* 0x00000008040a72a5 */ /* 0x000fe4000f8e00ff */
[----:B------:R-:W-:-:S02]  /*28e0*/  UISETP.GE.OR UP0, UPT, UR5, UR12, UP0 ;  /* 0x0000000c0500728c */ /* 0x000fc40008706670 */
        /* <DEDUP_REMOVED lines=19> */
.L_x_41:
[----:B------:R-:W2:Y:S02]  /*2a20*/  LDCU UR4, c[0x0][0xb30] ;  /* 0x00016600ff0477ac */ /* 0x000ea40008000800 */
[----:B--2---:R-:W-:-:S09]  /*2a30*/  UISETP.NE.AND UP0, UPT, UR4, 0x1, UPT ;  /* 0x000000010400788c */ /* 0x004fd2000bf05270 */
[----:B------:R-:W-:Y:S05]  /*2a40*/  BRA.U UP0, `(.L_x_42) ;  /* 0x0000000100447547 */ /* 0x000fea000b800000 */
        /* <DEDUP_REMOVED lines=17> */
.L_x_42:
[----:B------:R-:W-:Y:S01]  /*2b60*/  VIADD R11, R11, 0x1 ;  /* 0x000000010b0b7836 */ /* 0x000fe20000000000 */
[----:B------:R-:W-:Y:S01]  /*2b70*/  PLOP3.LUT P1, PT, PT, PT, PT, 0x80, 0x8 ;  /* 0x000000000008781c */ /* 0x000fe20003f2f070 */
[----:B------:R-:W-:Y:S02]  /*2b80*/  UIADD3 UR16, UPT, UPT, UR40, UR59, URZ ;  /* 0x0000003b28107290 */ /* 0x000fe4000fffe0ff */
[----:B------:R-:W-:Y:S01]  /*2b90*/  UIADD3 UR20, UPT, UPT, UR39, UR62, URZ ;  /* 0x0000003e27147290 */ /* 0x000fe2000fffe0ff */
[----:B------:R-:W-:-:S04]  /*2ba0*/  ISETP.NE.AND P0, PT, R11, 0x2, PT ;  /* 0x000000020b00780c */ /* 0x000fc80003f05270 */
[----:B------:R-:W-:Y:S02]  /*2bb0*/  SEL R3, RZ, 0x1, P0 ;  /* 0x00000001ff037807 */ /* 0x000fe40000000000 */
[----:B------:R-:W-:Y:S02]  /*2bc0*/  SEL R11, R11, RZ, P0 ;  /* 0x000000ff0b0b7207 */ /* 0x000fe40000000000 */
[----:B------:R-:W-:Y:S01]  /*2bd0*/  LOP3.LUT R10, R10, R3, RZ, 0x3c, !PT ;  /* 0x000000030a0a7212 */ /* 0x000fe200078e3cff */
[----:B------:R-:W-:Y:S06]  /*2be0*/  BRA.U UP1, `(.L_x_43) ;  /* 0xfffffff101547547 */ /* 0x000fec000b83ffff */
[----:B------:R-:W-:Y:S01]  /*2bf0*/  UIADD3 UR21, UPT, UPT, UR21, 0x110, URZ ;  /* 0x0000011015157890 */ /* 0x000fe2000fffe0ff */
[----:B------:R-:W-:-:S03]  /*2c00*/  SHF.L.U32 R3, R12, 0x1f, RZ ;  /* 0x0000001f0c037819 */ /* 0x000fc600000006ff */
[----:B------:R-:W-:-:S09]  /*2c10*/  ULEA UR4, UR7, UR21, 0x3 ;  /* 0x0000001507047291 */ /* 0x000fd2000f8e18ff */
[----:B------:R-:W2:Y:S02]  /*2c20*/  SYNCS.PHASECHK.TRANS64.TRYWAIT P0, [UR4], R3 ;  /* 0x00000003ff0075a7 */ /* 0x000ea40008001104 */
[----:B--2---:R-:W-:Y:S05]  /*2c30*/  @!P0 BRA `(.L_x_44) ;  /* 0x0000006000908947 */ /* 0x004fea0003800000 */
.L_x_148:
[----:B------:R-:W-:-:S04]  /*2c40*/  UIADD3 UR4, UPT, UPT, UR7, 0x1, URZ ;  /* 0x0000000107047890 */ /* 0x000fc8000fffe0ff */
[----:B------:R-:W-:-:S04]  /*2c50*/  UISETP.NE.AND UP0, UPT, UR4, 0x22, UPT ;  /* 0x000000220400788c */ /* 0x000fc8000bf05270 */
[----:B------:R-:W-:Y:S02]  /*2c60*/  USEL UR6, URZ, 0x1, UP0 ;  /* 0x00000001ff067887 */ /* 0x000fe40008000000 */
[----:B------:R-:W-:-:S04]  /*2c70*/  USEL UR4, UR4, URZ, UP0 ;  /* 0x000000ff04047287 */ /* 0x000fc80008000000 */
[----:B------:R-:W-:Y:S01]  /*2c80*/  ULEA UR5, UR4, UR21, 0x3 ;  /* 0x0000001504057291 */ /* 0x000fe2000f8e18ff */
[----:B------:R-:W-:-:S04]  /*2c90*/  LOP3.LUT R2, R12, UR6, RZ, 0x3c, !PT ;  /* 0x000000060c027c12 */ /* 0x000fc8000f8e3cff */
[----:B-1----:R-:W-:-:S04]  /*2ca0*/  SHF.L.U32 R3, R2, 0x1f, RZ ;  /* 0x0000001f02037819 */ /* 0x002fc800000006ff */
[----:B------:R-:W1:Y:S02]  /*2cb0*/  SYNCS.PHASECHK.TRANS64.TRYWAIT P0, [UR5], R3 ;  /* 0x00000003ff0075a7 */ /* 0x000e640008001105 */
[----:B-1----:R-:W-:Y:S05]  /*2cc0*/  @!P0 BRA `(.L_x_45) ;  /* 0x0000006000848947 */ /* 0x002fea0003800000 */
.L_x_150:
        /* <DEDUP_REMOVED lines=9> */
.L_x_152:
        /* <DEDUP_REMOVED lines=9> */
.L_x_154:
        /* <DEDUP_REMOVED lines=9> */
.L_x_156:
        /* <DEDUP_REMOVED lines=9> */
.L_x_158:
        /* <DEDUP_REMOVED lines=9> */
.L_x_160:
        /* <DEDUP_REMOVED lines=9> */
.L_x_162:
        /* <DEDUP_REMOVED lines=9> */
.L_x_164:
        /* <DEDUP_REMOVED lines=9> */
.L_x_166:
        /* <DEDUP_REMOVED lines=9> */
.L_x_168:
        /* <DEDUP_REMOVED lines=9> */
.L_x_170:
        /* <DEDUP_REMOVED lines=9> */
.L_x_172:
        /* <DEDUP_REMOVED lines=9> */
.L_x_174:
        /* <DEDUP_REMOVED lines=9> */
.L_x_176:
        /* <DEDUP_REMOVED lines=9> */
.L_x_178:
        /* <DEDUP_REMOVED lines=9> */
.L_x_180:
        /* <DEDUP_REMOVED lines=9> */
.L_x_182:
        /* <DEDUP_REMOVED lines=9> */
.L_x_184:
        /* <DEDUP_REMOVED lines=9> */
.L_x_186:
        /* <DEDUP_REMOVED lines=9> */
.L_x_188:
        /* <DEDUP_REMOVED lines=9> */
.L_x_190:
        /* <DEDUP_REMOVED lines=9> */
.L_x_192:
        /* <DEDUP_REMOVED lines=9> */
.L_x_194:
        /* <DEDUP_REMOVED lines=9> */
.L_x_196:
        /* <DEDUP_REMOVED lines=9> */
.L_x_198:
        /* <DEDUP_REMOVED lines=9> */
.L_x_200:
        /* <DEDUP_REMOVED lines=9> */
.L_x_202:
        /* <DEDUP_REMOVED lines=9> */
.L_x_204:
        /* <DEDUP_REMOVED lines=9> */
.L_x_206:
        /* <DEDUP_REMOVED lines=9> */
.L_x_208:
        /* <DEDUP_REMOVED lines=9> */
.L_x_210:
        /* <DEDUP_REMOVED lines=9> */
.L_x_212:
[----:B------:R-:W-:-:S04]  /*3e40*/  UIADD3 UR4, UPT, UPT, UR4, 0x1, URZ ;  /* 0x0000000104047890 */ /* 0x000fc8000fffe0ff */
[----:B------:R-:W-:-:S04]  /*3e50*/  UISETP.NE.AND UP0, UPT, UR4, 0x22, UPT ;  /* 0x000000220400788c */ /* 0x000fc8000bf05270 */
[----:B------:R-:W-:Y:S02]  /*3e60*/  USEL UR5, URZ, 0x1, UP0 ;  /* 0x00000001ff057887 */ /* 0x000fe40008000000 */
[----:B------:R-:W-:-:S04]  /*3e70*/  USEL UR4, UR4, URZ, UP0 ;  /* 0x000000ff04047287 */ /* 0x000fc80008000000 */
[----:B------:R-:W-:Y:S01]  /*3e80*/  ULEA UR4, UR4, UR21, 0x3 ;  /* 0x0000001504047291 */ /* 0x000fe2000f8e18ff */
[----:B-1----:R-:W-:-:S04]  /*3e90*/  LOP3.LUT R3, R2, UR5, RZ, 0x3c, !PT ;  /* 0x0000000502037c12 */ /* 0x002fc8000f8e3cff */
[----:B------:R-:W-:Y:S01]  /*3ea0*/  SHF.L.U32 R3, R3, 0x1f, RZ ;  /* 0x0000001f03037819 */ /* 0x000fe200000006ff */
[----:B------:R-:W-:-:S07]  /*3eb0*/  IMAD.U32 R0, RZ, RZ, UR4 ;  /* 0x00000004ff007e24 */ /* 0x000fce000f8e00ff */
.L_x_77:
[----:B-1----:R1:W2:Y:S02]  /*3ec0*/  SYNCS.PHASECHK.TRANS64.TRYWAIT P0, [R0+URZ], R3 ;  /* 0x00000003000075a7 */ /* 0x0022a400080011ff */
[----:B--2---:R-:W-:Y:S05]  /*3ed0*/  @!P0 NANOSLEEP.SYNCS 0x989680 ;  /* 0x009896800000895d */ /* 0x004fea0003900000 */
[----:B------:R-:W2:Y:S02]  /*3ee0*/  @!P0 SYNCS.PHASECHK.TRANS64 P0, [R0+URZ], R3 ;  /* 0x00000003000085a7 */ /* 0x000ea400080010ff */
[----:B--2---:R-:W-:Y:S05]  /*3ef0*/  @P0 EXIT ;  /* 0x000000000000094d */ /* 0x004fea0003800000 */
[----:B------:R-:W-:Y:S05]  /*3f00*/  BRA `(.L_x_77) ;  /* 0xfffffffc00ec7947 */ /* 0x000fea000383ffff */
.L_x_23:
[----:B------:R-:W2:Y:S02]  /*3f10*/  S2UR UR4, SR_CgaCtaId ;  /* 0x00000000000479c3 */ /* 0x000ea40000008800 */
[----:B--2---:R-:W-:-:S04]  /*3f20*/  UISETP.NE.AND UP0, UPT, UR4, URZ, UPT ;  /* 0x000000ff0400728c */ /* 0x004fc8000bf05270 */
[----:B------:R-:W-:-:S09]  /*3f30*/  UISETP.NE.OR UP0, UPT, UR17, 0x1, UP0 ;  /* 0x000000011100788c */ /* 0x000fd20008705670 */
[----:B------:R-:W-:Y:S05]  /*3f40*/  BRA.U UP0, `(.L_x_78) ;  /* 0x00000005004c7547 */ /* 0x000fea000b800000 */
[----:B------:R-:W2:Y:S01]  /*3f50*/  S2UR UR5, SR_CgaCtaId ;  /* 0x00000000000579c3 */ /* 0x000ea20000008800 */
[----:B------:R-:W-:Y:S01]  /*3f60*/  UMOV UR4, 0x400 ;  /* 0x0000040000047882 */ /* 0x000fe20000000000 */
[----:B------:R-:W-:Y:S01]  /*3f70*/  ISETP.GE.U32.AND P2, PT, R0, 0x4, PT ;  /* 0x000000040000780c */ /* 0x000fe20003f46070 */
[----:B------:R-:W-:Y:S01]  /*3f80*/  IMAD.MOV.U32 R12, RZ, RZ, 0x1 ;  /* 0x00000001ff0c7424 */ /* 0x000fe200078e00ff */
[----:B------:R-:W-:Y:S02]  /*3f90*/  CS2R R10, SRZ ;  /* 0x00000000000a7805 */ /* 0x000fe4000001ff00 */
[----:B------:R-:W-:Y:S01]  /*3fa0*/  CS2R R8, SRZ ;  /* 0x0000000000087805 */ /* 0x000fe2000001ff00 */
[----:B--2---:R-:W-:-:S03]  /*3fb0*/  ULEA UR6, UR5, UR4, 0x18 ;  /* 0x0000000405067291 */ /* 0x004fc6000f8ec0ff */
[----:B------:R-:W-:-:S09]  /*3fc0*/  UMOV UR5, URZ ;  /* 0x000000ff00057c82 */ /* 0x000fd20008000000 */
.L_x_82:
[----:B------:R-:W-:Y:S02]  /*3fd0*/  LEA R2, R8, UR6, 0x3 ;  /* 0x0000000608027c11 */ /* 0x000fe4000f8e18ff */
[----:B------:R-:W-:-:S03]  /*3fe0*/  SHF.L.U32 R5, R9, 0x1f, RZ ;  /* 0x0000001f09057819 */ /* 0x000fc600000006ff */
[----:B------:R-:W-:Y:S01]  /*3ff0*/  VIADD R4, R2, 0x2c0 ;  /* 0x000002c002047836 */ /* 0x000fe20000000000 */
[----:B------:R-:W2:Y:S02]  /*4000*/  SYNCS.PHASECHK.TRANS64.TRYWAIT P0, [R2+URZ+0x2b0], R5 ;  /* 0x0002b005020075a7 */ /* 0x000ea400080011ff */
[----:B--2---:R-:W-:Y:S05]  /*4010*/  @!P0 BRA `(.L_x_79) ;  /* 0x0000005800b08947 */ /* 0x004fea0003800000 */
.L_x_213:
[----:B------:R-:W-:Y:S01]  /*4020*/  ULEA UR4, UR5, UR6, 0x3 ;  /* 0x0000000605047291 */ /* 0x000fe2000f8e18ff */
[----:B------:R-:W-:Y:S02]  /*4030*/  PRMT R4, RZ, 0x654, R4 ;  /* 0x00000654ff047816 */ /* 0x000fe40000000004 */
[----:B--2---:R-:W-:Y:S01]  /*4040*/  SHF.L.U32 R5, R12, 0x1f, RZ ;  /* 0x0000001f0c057819 */ /* 0x004fe200000006ff */
[----:B------:R-:W-:Y:S01]  /*4050*/  UIADD3 UR7, UPT, UPT, UR4, 0x250, URZ ;  /* 0x0000025004077890 */ /* 0x000fe2000fffe0ff */
[----:B------:R2:W-:Y:S05]  /*4060*/  SYNCS.ARRIVE.TRANS64.RED.A1T0 RZ, [R4+URZ], RZ ;  /* 0x000000ff04ff79a7 */ /* 0x0005ea00081004ff */
[----:B------:R-:W-:Y:S01]  /*4070*/  IMAD.U32 R7, RZ, RZ, UR7 ;  /* 0x00000007ff077e24 */ /* 0x000fe2000f8e00ff */
[----:B------:R-:W3:Y:S04]  /*4080*/  SYNCS.PHASECHK.TRANS64.TRYWAIT P0, [UR4+0x260], R5 ;  /* 0x00026005ff0075a7 */ /* 0x000ee80008001104 */
[----:B------:R-:W-:Y:S01]  /*4090*/  PRMT R6, R0, 0x654, R7 ;  /* 0x0000065400067816 */ /* 0x000fe20000000007 */
[----:B--2---:R-:W-:Y:S01]  /*40a0*/  @!P2 IMAD.MOV.U32 R4, RZ, RZ, 0x10 ;  /* 0x00000010ff04a424 */ /* 0x004fe200078e00ff */
[----:B---3--:R-:W-:Y:S06]  /*40b0*/  @!P0 BRA `(.L_x_80) ;  /* 0x00000058009c8947 */ /* 0x008fec0003800000 */
.L_x_215:
[----:B------:R-:W-:Y:S01]  /*40c0*/  ULEA UR8, UR5, UR6, 0x4 ;  /* 0x0000000605087291 */ /* 0x000fe2000f8e20ff */
[----:B------:R-:W-:Y:S01]  /*40d0*/  SEL R3, R6, R3, !P2 ;  /* 0x0000000306037207 */ /* 0x000fe20005000000 */
[----:B------:R-:W-:Y:S01]  /*40e0*/  UIADD3 UR9, UPT, UPT, UR4, 0x250, URZ ;  /* 0x0000025004097890 */ /* 0x000fe2000fffe0ff */
[----:B--2---:R-:W-:Y:S01]  /*40f0*/  LEA R2, R11, UR6, 0x3 ;  /* 0x000000060b027c11 */ /* 0x004fe2000f8e18ff */
[----:B------:R-:W-:Y:S01]  /*4100*/  UIADD3 UR8, UPT, UPT, UR8, 0x2e0, URZ ;  /* 0x000002e008087890 */ /* 0x000fe2000fffe0ff */
[----:B------:R-:W-:Y:S01]  /*4110*/  SHF.L.U32 R5, R10, 0x1f, RZ ;  /* 0x0000001f0a057819 */ /* 0x000fe200000006ff */
[----:B------:R2:W-:Y:S01]  /*4120*/  @!P2 SYNCS.ARRIVE.TRANS64.RED RZ, [R3+URZ], R4 ;  /* 0x0000000403ffa9a7 */ /* 0x0005e200080004ff */
[----:B------:R-:W-:Y:S01]  /*4130*/  UIADD3 UR4, UPT, UPT, UR5, 0x1, URZ ;  /* 0x0000000105047890 */ /* 0x000fe2000fffe0ff */
[----:B------:R-:W-:-:S03]  /*4140*/  VIADD R8, R8, 0x1 ;  /* 0x0000000108087836 */ /* 0x000fc60000000000 */
[----:B------:R-:W-:Y:S02]  /*4150*/  UISETP.NE.AND UP0, UPT, UR4, 0x2, UPT ;  /* 0x000000020400788c */ /* 0x000fe4000bf05270 */
[----:B------:R-:W-:Y:S06]  /*4160*/  UGETNEXTWORKID.BROADCAST [UR8], [UR9] ;  /* 0x00000000080073ca */ /* 0x000fec0008000100 */
[----:B------:R-:W-:Y:S01]  /*4170*/  USEL UR7, URZ, 0x1, UP0 ;  /* 0x00000001ff077887 */ /* 0x000fe20008000000 */
[----:B------:R-:W-:Y:S01]  /*4180*/  ISETP.NE.AND P0, PT, R8, 0x2, PT ;  /* 0x000000020800780c */ /* 0x000fe20003f05270 */
[----:B------:R-:W-:Y:S01]  /*4190*/  USEL UR5, UR4, URZ, UP0 ;  /* 0x000000ff04057287 */ /* 0x000fe20008000000 */
[----:B------:R-:W3:Y:S03]  /*41a0*/  SYNCS.PHASECHK.TRANS64.TRYWAIT P1, [R2+URZ+0x250], R5 ;  /* 0x00025005020075a7 */ /* 0x000ee600080211ff */
[----:B------:R-:W-:Y:S01]  /*41b0*/  LOP3.LUT R12, R12, UR7, RZ, 0x3c, !PT ;  /* 0x000000070c0c7c12 */ /* 0x000fe2000f8e3cff */
[----:B--23--:R-:W-:Y:S07]  /*41c0*/  @!P1 BRA `(.L_x_81) ;  /* 0x0000005800709947 */ /* 0x00cfee0003800000 */
.L_x_216:
[C---:B------:R-:W-:Y:S01]  /*41d0*/  LEA R4, R11.reuse, UR6, 0x4 ;  /* 0x000000060b047c11 */ /* 0x040fe2000f8e20ff */
[----:B--2---:R-:W-:Y:S01]  /*41e0*/  VIADD R2, R2, 0x260 ;  /* 0x0000026002027836 */ /* 0x004fe20000000000 */
[----:B------:R-:W-:Y:S01]  /*41f0*/  SEL R8, R8, RZ, P0 ;  /* 0x000000ff08087207 */ /* 0x000fe20000000000 */
[----:B------:R-:W-:-:S03]  /*4200*/  VIADD R11, R11, 0x1 ;  /* 0x000000010b0b7836 */ /* 0x000fc60000000000 */
[----:B------:R-:W2:Y:S01]  /*4210*/  LDS.128 R4, [R4+0x2e0] ;  /* 0x0002e00004047984 */ /* 0x000ea20000000c00 */
[----:B------:R-:W-:Y:S02]  /*4220*/  PRMT R2, RZ, 0x654, R2 ;  /* 0x00000654ff027816 */ /* 0x000fe40000000002 */
[C---:B------:R-:W-:Y:S01]  /*4230*/  ISETP.NE.AND P1, PT, R11.reuse, 0x2, PT ;  /* 0x000000020b00780c */ /* 0x040fe20003f25270 */
[----:B------:R-:W-:Y:S01]  /*4240*/  @!PT LDS RZ, [RZ] ;  /* 0x00000000fffff984 */ /* 0x000fe20000000800 */
[----:B------:R-:W-:Y:S01]  /*4250*/  @!PT LDS RZ, [RZ] ;  /* 0x00000000fffff984 */ /* 0x000fe20000000800 */
[----:B------:R-:W-:Y:S01]  /*4260*/  @!PT LDS RZ, [RZ] ;  /* 0x00000000fffff984 */ /* 0x000fe20000000800 */
[----:B------:R-:W-:Y:S01]  /*4270*/  @!PT LDS RZ, [RZ] ;  /* 0x00000000fffff984 */ /* 0x000fe20000000800 */
[----:B------:R3:W-:Y:S06]  /*4280*/  MEMBAR.ALL.CTA ;  /* 0x0000000000007992 */ /* 0x0007ec0000008000 */
[----:B---3--:R-:W3:Y:S01]  /*4290*/  FENCE.VIEW.ASYNC.S ;  /* 0x00000000000073c6 */ /* 0x008ee20000000000 */
[----:B------:R-:W-:Y:S01]  /*42a0*/  SEL R11, R11, RZ, P1 ;  /* 0x000000ff0b0b7207 */ /* 0x000fe20000800000 */
[----:B---3--:R3:W-:Y:S01]  /*42b0*/  SYNCS.ARRIVE.TRANS64.RED.A1T0 RZ, [R2+URZ], RZ ;  /* 0x000000ff02ff79a7 */ /* 0x0087e200081004ff */
[----:B--2---:R-:W-:-:S02]  /*42c0*/  LOP3.LUT P3, RZ, R6, 0x1, RZ, 0xc0, !PT ;  /* 0x0000000106ff7812 */ /* 0x004fc4000786c0ff */
[----:B------:R-:W-:-:S04]  /*42d0*/  SEL R5, RZ, 0x1, P1 ;  /* 0x00000001ff057807 */ /* 0x000fc80000800000 */
[----:B------:R-:W-:Y:S02]  /*42e0*/  LOP3.LUT R10, R10, R5, RZ, 0x3c, !PT ;  /* 0x000000050a0a7212 */ /* 0x000fe400078e3cff */
[----:B---3--:R-:W-:-:S04]  /*42f0*/  SEL R2, RZ, 0x1, P0 ;  /* 0x00000001ff027807 */ /* 0x008fc80000000000 */
[----:B------:R-:W-:Y:S01]  /*4300*/  LOP3.LUT R9, R9, R2, RZ, 0x3c, !PT ;  /* 0x0000000209097212 */ /* 0x000fe200078e3cff */
[----:B------:R-:W-:Y:S06]  /*4310*/  @P3 BRA `(.L_x_82) ;  /* 0xfffffffc002c3947 */ /* 0x000fec000383ffff */
[----:B------:R-:W-:Y:S01]  /*4320*/  ULEA UR4, UR5, UR6, 0x3 ;  /* 0x0000000605047291 */ /* 0x000fe2000f8e18ff */
[----:B------:R-:W-:-:S08]  /*4330*/  SHF.L.U32 R3, R12, 0x1f, RZ ;  /* 0x0000001f0c037819 */ /* 0x000fd000000006ff */
[----:B------:R-:W2:Y:S02]  /*4340*/  SYNCS.PHASECHK.TRANS64 P0, [UR4+0x260], R3 ;  /* 0x00026003ff0075a7 */ /* 0x000ea40008001004 */
[----:B--2---:R-:W-:Y:S05]  /*4350*/  @P0 BRA `(.L_x_83) ;  /* 0x0000000000080947 */ /* 0x004fea0003800000 */
[----:B------:R-:W2:Y:S02]  /*4360*/  SYNCS.PHASECHK.TRANS64.TRYWAIT P0, [UR4+0x260], R3 ;  /* 0x00026003ff0075a7 */ /* 0x000ea40008001104 */
[----:B--2---:R-:W-:Y:S05]  /*4370*/  @!P0 BRA `(.L_x_84) ;  /* 0x0000005800188947 */ /* 0x004fea0003800000 */
.L_x_83:
[----:B------:R-:W-:-:S04]  /*4380*/  UIADD3 UR7, UPT, UPT, UR5, 0x1, URZ ;  /* 0x0000000105077890 */ /* 0x000fc8000fffe0ff */
[----:B------:R-:W-:-:S04]  /*4390*/  UISETP.NE.AND UP0, UPT, UR7, 0x2, UPT ;  /* 0x000000020700788c */ /* 0x000fc8000bf05270 */
[----:B------:R-:W-:Y:S02]  /*43a0*/  USEL UR8, URZ, 0x1, UP0 ;  /* 0x00000001ff087887 */ /* 0x000fe40008000000 */
[----:B------:R-:W-:-:S04]  /*43b0*/  USEL UR7, UR7, URZ, UP0 ;  /* 0x000000ff07077287 */ /* 0x000fc80008000000 */
[----:B------:R-:W-:Y:S01]  /*43c0*/  ULEA UR7, UR7, UR6, 0x3 ;  /* 0x0000000607077291 */ /* 0x000fe2000f8e18ff */
[----:B--2---:R-:W-:-:S04]  /*43d0*/  LOP3.LUT R3, R12, UR8, RZ, 0x3c, !PT ;  /* 0x000000080c037c12 */ /* 0x004fc8000f8e3cff */
[----:B------:R-:W-:-:S04]  /*43e0*/  SHF.L.U32 R0, R3, 0x1f, RZ ;  /* 0x0000001f03007819 */ /* 0x000fc800000006ff */
[----:B------:R-:W2:Y:S02]  /*43f0*/  SYNCS.PHASECHK.TRANS64 P0, [UR7+0x260], R0 ;  /* 0x00026000ff0075a7 */ /* 0x000ea40008001007 */
[----:B-12---:R-:W-:Y:S05]  /*4400*/  @P0 EXIT ;  /* 0x000000000000094d */ /* 0x006fea0003800000 */
[----:B------:R-:W-:Y:S02]  /*4410*/  SHF.L.U32 R3, R3, 0x1f, RZ ;  /* 0x0000001f03037819 */ /* 0x000fe400000006ff */
[----:B------:R-:W-:-:S07]  /*4420*/  MOV R0, UR7 ;  /* 0x0000000700007c02 */ /* 0x000fce0008000f00 */
.L_x_85:
[----:B-1----:R1:W2:Y:S02]  /*4430*/  SYNCS.PHASECHK.TRANS64.TRYWAIT P0, [R0+URZ+0x260], R3 ;  /* 0x00026003000075a7 */ /* 0x0022a400080011ff */
[----:B--2---:R-:W-:Y:S05]  /*4440*/  @!P0 NANOSLEEP.SYNCS 0x989680 ;  /* 0x009896800000895d */ /* 0x004fea0003900000 */
[----:B------:R-:W2:Y:S02]  /*4450*/  @!P0 SYNCS.PHASECHK.TRANS64 P0, [R0+URZ+0x260], R3 ;  /* 0x00026003000085a7 */ /* 0x000ea400080010ff */
[----:B--2---:R-:W-:Y:S05]  /*4460*/  @P0 EXIT ;  /* 0x000000000000094d */ /* 0x004fea0003800000 */
[----:B------:R-:W-:Y:S05]  /*4470*/  BRA `(.L_x_85) ;  /* 0xfffffffc00ec7947 */ /* 0x000fea000383ffff */
.L_x_78:
[----:B------:R-:W-:Y:S05]  /*4480*/  BRA.U UP4, `(.L_x_86) ;  /* 0x0000000d04847547 */ /* 0x000fea000b800000 */
[----:B------:R-:W2:Y:S01]  /*4490*/  S2UR UR7, SR_CgaCtaId ;  /* 0x00000000000779c3 */ /* 0x000ea20000008800 */
[----:B------:R-:W-:Y:S01]  /*44a0*/  UMOV UR4, 0x40 ;  /* 0x0000004000047882 */ /* 0x000fe20000000000 */
[----:B------:R-:W-:Y:S01]  /*44b0*/  NOP ;  /* 0x0000000000007918 */ /* 0x000fe20000000000 */
[----:B------:R-:W-:Y:S01]  /*44c0*/  UMOV UR6, 0x400 ;  /* 0x0000040000067882 */ /* 0x000fe20000000000 */
[----:B--2---:R-:W-:Y:S02]  /*44d0*/  ULEA UR5, UR7, UR4, 0x18 ;  /* 0x0000000407057291 */ /* 0x004fe4000f8ec0ff */
[----:B------:R-:W-:-:S07]  /*44e0*/  ULEA UR6, UR7, UR6, 0x18 ;  /* 0x0000000607067291 */ /* 0x000fce000f8ec0ff */
[----:B------:R-:W2:Y:S02]  /*44f0*/  LDS.U8 R0, [UR5+0x1c] ;  /* 0x00001c05ff007984 */ /* 0x000ea40008000000 */
[----:B--2---:R-:W-:-:S13]  /*4500*/  ISETP.NE.AND P0, PT, R0, RZ, PT ;  /* 0x000000ff0000720c */ /* 0x004fda0003f05270 */
[----:B------:R-:W-:Y:S05]  /*4510*/  @P0 BRA `(.L_x_87) ;  /* 0x0000000000580947 */ /* 0x000fea0003800000 */
[----:B------:R-:W-:-:S13]  /*4520*/  ELECT P0, URZ, PT ;  /* 0x0000000000ff782f */ /* 0x000fda0003800000 */
[----:B------:R-:W-:Y:S05]  /*4530*/  @!P0 BRA `(.L_x_88) ;  /* 0x0000000000608947 */ /* 0x000fea0003800000 */
[----:B------:R-:W-:Y:S01]  /*4540*/  UMOV UR4, 0x10 ;  /* 0x0000001000047882 */ /* 0x000fe20000000000 */
[----:B------:R-:W-:Y:S01]  /*4550*/  HFMA2 R0, -RZ, RZ, 0, 5.9604644775390625e-08 ;  /* 0x00000001ff007431 */ /* 0x000fe200000001ff */
[----:B------:R-:W-:-:S03]  /*4560*/  MOV R3, 0xffff ;  /* 0x0000ffff00037802 */ /* 0x000fc60000000f00 */
[----:B------:R-:W-:Y:S04]  /*4570*/  DEPBAR.LE SB2, 0x36 ;  /* 0x0000ad800000791a */ /* 0x000fe80000000000 */
[----:B------:R-:W2:Y:S02]  /*4580*/  UTCATOMSWS.FIND_AND_SET.ALIGN UP0, UR4, UR4 ;  /* 0x00000004000475e3 */ /* 0x000ea40008000800 */
[----:B--2---:R-:W-:Y:S01]  /*4590*/  MOV R4, UR4 ;  /* 0x0000000400047c02 */ /* 0x004fe20008000f00 */
[----:B------:R-:W-:Y:S06]  /*45a0*/  BRA.U UP0, `(.L_x_89) ;  /* 0x0000000100187547 */ /* 0x000fec000b800000 */
.L_x_90:
[----:B------:R-:W-:Y:S05]  /*45b0*/  NANOSLEEP 0x64 ;  /* 0x000000640000795d */ /* 0x000fea0003800000 */
[----:B------:R-:W-:-:S05]  /*45c0*/  UMOV UR4, 0x10 ;  /* 0x0000001000047882 */ /* 0x000fca0000000000 */
[----:B------:R-:W-:Y:S04]  /*45d0*/  DEPBAR.LE SB2, 0x36 ;  /* 0x0000ad800000791a */ /* 0x000fe80000000000 */
[----:B------:R-:W2:Y:S02]  /*45e0*/  UTCATOMSWS.FIND_AND_SET.ALIGN UP0, UR4, UR4 ;  /* 0x00000004000475e3 */ /* 0x000ea40008000800 */
[----:B--2---:R-:W-:Y:S01]  /*45f0*/  MOV R4, UR4 ;  /* 0x0000000400047c02 */ /* 0x004fe20008000f00 */
[----:B------:R-:W-:Y:S05]  /*4600*/  BRA.U !UP0, `(.L_x_90) ;  /* 0xfffffffd08e87547 */ /* 0x000fea000b83ffff */
.L_x_89:
[-C--:B------:R-:W-:Y:S02]  /*4610*/  SHF.L.U32 R3, R3, R4.reuse, RZ ;  /* 0x0000000403037219 */ /* 0x080fe400000006ff */
[----:B------:R-:W-:Y:S01]  /*4620*/  SHF.L.U32 R0, R0, R4, RZ ;  /* 0x0000000400007219 */ /* 0x000fe200000006ff */
[----:B------:R-:W-:Y:S02]  /*4630*/  IMAD.SHL.U32 R4, R4, 0x20, RZ ;  /* 0x0000002004047824 */ /* 0x000fe400078e00ff */
[----:B------:R2:W-:Y:S04]  /*4640*/  ATOMS.OR RZ, [UR5+0x14], R3 ;  /* 0x00001403ffff798c */ /* 0x0005e8000b000005 */
[----:B------:R2:W-:Y:S04]  /*4650*/  ATOMS.OR RZ, [UR5+0x18], R0 ;  /* 0x00001800ffff798c */ /* 0x0005e8000b000005 */
[----:B------:R2:W-:Y:S01]  /*4660*/  STS [UR6+0x300], R4 ;  /* 0x00030004ff007988 */ /* 0x0005e20008000806 */
[----:B------:R-:W-:Y:S05]  /*4670*/  BRA `(.L_x_88) ;  /* 0x0000000000107947 */ /* 0x000fea0003800000 */
.L_x_87:
[----:B------:R-:W-:Y:S02]  /*4680*/  MOV R0, 0xffffffff ;  /* 0xffffffff00007802 */ /* 0x000fe40000000f00 */
[----:B------:R-:W-:-:S03]  /*4690*/  MOV R4, 0x46c0 ;  /* 0x000046c000047802 */ /* 0x000fc60000000f00 */
[----:B------:R2:W-:Y:S04]  /*46a0*/  STS [UR6+0x300], R0 ;  /* 0x00030000ff007988 */ /* 0x0005e80008000806 */
[----:B-12--5:R-:W-:Y:S05]  /*46b0*/  CALL.REL.NOINC `($__internal_1_$__cuda_sm10x_tcgen05_guardrail_trap_phase_invalid_during_alloc) ;  /* 0x0000005800d47944 */ /* 0x026fea0003c00000 */
.L_x_88:
[----:B------:R-:W-:Y:S05]  /*46c0*/  WARPSYNC.ALL ;  /* 0x0000000000007948 */ /* 0x000fea0003800000 */
[----:B------:R-:W3:Y:S01]  /*46d0*/  S2UR UR4, SR_CgaCtaId ;  /* 0x00000000000479c3 */ /* 0x000ee20000008800 */
[----:B------:R-:W-:Y:S01]  /*46e0*/  UMOV UR13, 0x400 ;  /* 0x00000400000d7882 */ /* 0x000fe20000000000 */
[----:B------:R-:W-:-:S06]  /*46f0*/  NOP ;  /* 0x0000000000007918 */ /* 0x000fcc0000000000 */
[----:B------:R-:W-:Y:S06]  /*4700*/  BAR.ARV 0x6, 0xa0 ;  /* 0x0182800000007b1d */ /* 0x000fec0000002000 */
[----:B------:R-:W4:Y:S01]  /*4710*/  LDCU UR5, c[0x0][0x38c] ;  /* 0x00007180ff0577ac */ /* 0x000f220008000800 */
[----:B------:R-:W-:Y:S01]  /*4720*/  LOP3.LUT R2, R2, 0xffff, RZ, 0xc0, !PT ;  /* 0x0000ffff02027812 */ /* 0x000fe200078ec0ff */
[----:B------:R-:W-:Y:S01]  /*4730*/  IMAD.MOV.U32 R11, RZ, RZ, 0x1 ;  /* 0x00000001ff0b7424 */ /* 0x000fe200078e00ff */
[----:B------:R-:W-:Y:S01]  /*4740*/  CS2R R8, SRZ ;  /* 0x0000000000087805 */ /* 0x000fe2000001ff00 */
[----:B------:R-:W1:Y:S01]  /*4750*/  LDCU UR8, c[0x0][0x38c] ;  /* 0x00007180ff0877ac */ /* 0x000e620008000800 */
[----:B------:R-:W-:Y:S01]  /*4760*/  R2UR UR15, R2 ;  /* 0x00000000020f72ca */ /* 0x000fe200000e0000 */
[----:B------:R-:W-:Y:S01]  /*4770*/  IMAD.MOV.U32 R10, RZ, RZ, RZ ;  /* 0x000000ffff0a7224 */ /* 0x000fe200078e00ff */
[----:B------:R-:W-:Y:S01]  /*4780*/  UMOV UR18, URZ ;  /* 0x000000ff00127c82 */ /* 0x000fe20008000000 */
[----:B------:R-:W-:Y:S01]  /*4790*/  UMOV UR10, URZ ;  /* 0x000000ff000a7c82 */ /* 0x000fe20008000000 */
[----:B---3--:R-:W-:Y:S01]  /*47a0*/  ULEA UR13, UR4, UR13, 0x18 ;  /* 0x0000000d040d7291 */ /* 0x008fe2000f8ec0ff */
[----:B------:R-:W-:Y:S01]  /*47b0*/  UMOV UR20, 0x0 ;  /* 0x0000000000147882 */ /* 0x000fe20000000000 */
[----:B------:R-:W-:-:S02]  /*47c0*/  UMOV UR21, 0x4200010 ;  /* 0x0420001000157882 */ /* 0x000fc40000000000 */
[----:B------:R-:W-:Y:S02]  /*47d0*/  UIADD3 UR6, UPT, UPT, UR13, 0x4600, URZ ;  /* 0x000046000d067890 */ /* 0x000fe4000fffe0ff */
[----:B------:R-:W-:Y:S02]  /*47e0*/  UIADD3 UR7, UPT, UPT, UR13, 0x15600, URZ ;  /* 0x000156000d077890 */ /* 0x000fe4000fffe0ff */
[----:B----4-:R-:W-:Y:S01]  /*47f0*/  UIADD3 UR5, UPT, UPT, UR5, 0x1f, URZ ;  /* 0x0000001f05057890 */ /* 0x010fe2000fffe0ff */
[----:B--2---:R-:W2:Y:S01]  /*4800*/  LDS R0, [UR13+0x300] ;  /* 0x0003000dff007984 */ /* 0x004ea20008000800 */
[----:B------:R-:W-:Y:S02]  /*4810*/  USHF.R.U32.HI UR6, URZ, 0x4, UR6 ;  /* 0x00000004ff067899 */ /* 0x000fe40008011606 */
[----:B------:R-:W-:Y:S02]  /*4820*/  USHF.R.S32.HI UR4, URZ, 0x1f, UR5 ;  /* 0x0000001fff047899 */ /* 0x000fe40008011405 */
[----:B------:R-:W-:-:S02]  /*4830*/  ULOP3.LUT UR6, UR6, 0x3fff, URZ, 0xc0, !UPT ;  /* 0x00003fff06067892 */ /* 0x000fc4000f8ec0ff */
[----:B------:R-:W-:Y:S02]  /*4840*/  ULEA.HI UR4, UR4, UR5, URZ, 0x5 ;  /* 0x0000000504047291 */ /* 0x000fe4000f8f28ff */
[----:B------:R-:W-:Y:S02]  /*4850*/  USHF.R.U32.HI UR5, URZ, 0x4, UR7 ;  /* 0x00000004ff057899 */ /* 0x000fe40008011607 */
[----:B------:R-:W-:Y:S02]  /*4860*/  USHF.R.S32.HI UR22, URZ, 0x5, UR4 ;  /* 0x00000005ff167899 */ /* 0x000fe40008011404 */
[----:B------:R-:W-:Y:S02]  /*4870*/  ULOP3.LUT UR5, UR5, 0x3fff, URZ, 0xc0, !UPT ;  /* 0x00003fff05057892 */ /* 0x000fe4000f8ec0ff */
[----:B------:R-:W-:Y:S02]  /*4880*/  UISETP.LT.AND UP0, UPT, UR22, 0x1, UPT ;  /* 0x000000011600788c */ /* 0x000fe4000bf01270 */
[----:B------:R-:W-:-:S02]  /*4890*/  ULOP3.LUT UR16, UR6, 0x10000, URZ, 0xfc, !UPT ;  /* 0x0001000006107892 */ /* 0x000fc4000f8efcff */
[----:B------:R-:W-:Y:S02]  /*48a0*/  USEL UR23, UR22, 0x1, !UP0 ;  /* 0x0000000116177887 */ /* 0x000fe4000c000000 */
[----:B------:R-:W-:Y:S02]  /*48b0*/  ULOP3.LUT UR17, UR5, 0x10000, URZ, 0xfc, !UPT ;  /* 0x0001000005117892 */ /* 0x000fe4000f8efcff */
[----:B------:R-:W-:Y:S02]  /*48c0*/  UIADD3 UR23, UPT, UPT, -UR23, URZ, URZ ;  /* 0x000000ff17177290 */ /* 0x000fe4000fffe1ff */
[----:B-1----:R-:W-:Y:S01]  /*48d0*/  UISETP.GE.AND UP4, UPT, UR8, 0x1, UPT ;  /* 0x000000010800788c */ /* 0x002fe2000bf86270 */
[----:B--2---:R-:W-:-:S15]  /*48e0*/  R2UR UR24, R0 ;  /* 0x00000000001872ca */ /* 0x004fde00000e0000 */
.L_x_97:
[----:B------:R-:W-:Y:S02]  /*48f0*/  LEA R0, R10, UR13, 0x3 ;  /* 0x0000000d0a007c11 */ /* 0x000fe4000f8e18ff */
[----:B------:R-:W-:Y:S02]  /*4900*/  SHF.L.U32 R5, R9, 0x1f, RZ ;  /* 0x0000001f09057819 */ /* 0x000fe400000006ff */
[----:B------:R-:W-:Y:S01]  /*4910*/  PLOP3.LUT P0, PT, PT, PT, UP4, 0x80, 0x8 ;  /* 0x000000000008781c */ /* 0x000fe20003f0f048 */
[----:B------:R-:W-:Y:S01]  /*4920*/  VIADD R3, R0, 0x260 ;  /* 0x0000026000037836 */ /* 0x000fe20000000000 */
[----:B-1----:R-:W1:Y:S02]  /*4930*/  SYNCS.PHASECHK.TRANS64.TRYWAIT P1, [R0+URZ+0x250], R5 ;  /* 0x00025005000075a7 */ /* 0x002e6400080211ff */
[----:B-1-3--:R-:W-:Y:S09]  /*4940*/  @!P1 BRA `(.L_x_91) ;  /* 0x0000005000bc9947 */ /* 0x00aff20003800000 */
.L_x_218:
[----:B------:R-:W-:Y:S01]  /*4950*/  LEA R4, R10, UR13, 0x4 ;  /* 0x0000000d0a047c11 */ /* 0x000fe2000f8e20ff */
[----:B------:R-:W-:Y:S01]  /*4960*/  @UP4 ULEA UR4, UR10, UR13, 0x3 ;  /* 0x0000000d0a044291 */ /* 0x000fe2000f8e18ff */
[----:B------:R-:W-:Y:S01]  /*4970*/  PLOP3.LUT P2, PT, PT, PT, PT, 0x80, 0x8 ;  /* 0x000000000008781c */ /* 0x000fe20003f4f070 */
[----:B------:R-:W-:Y:S01]  /*4980*/  ULEA UR19, UR18, UR13, 0x3 ;  /* 0x0000000d12137291 */ /* 0x000fe2000f8e18ff */
[----:B------:R-:W-:Y:S02]  /*4990*/  PRMT R3, RZ, 0x654, R3 ;  /* 0x00000654ff037816 */ /* 0x000fe40000000003 */
[----:B-1----:R-:W1:Y:S01]  /*49a0*/  LDS.128 R4, [R4+0x2e0] ;  /* 0x0002e00004047984 */ /* 0x002e620000000c00 */
[----:B------:R-:W-:Y:S02]  /*49b0*/  @P0 SHF.L.U32 R2, R8, 0x1f, RZ ;  /* 0x0000001f08020819 */ /* 0x000fe400000006ff */
[----:B------:R-:W-:Y:S01]  /*49c0*/  SHF.L.U32 R0, R11, 0x1f, RZ ;  /* 0x0000001f0b007819 */ /* 0x000fe200000006ff */
[----:B------:R-:W-:Y:S01]  /*49d0*/  @!PT LDS RZ, [RZ] ;  /* 0x00000000fffff984 */ /* 0x000fe20000000800 */
[----:B------:R-:W-:Y:S01]  /*49e0*/  @!PT LDS RZ, [RZ] ;  /* 0x00000000fffff984 */ /* 0x000fe20000000800 */
[----:B------:R-:W-:Y:S01]  /*49f0*/  @!PT LDS RZ, [RZ] ;  /* 0x00000000fffff984 */ /* 0x000fe20000000800 */
[----:B------:R-:W-:Y:S01]  /*4a00*/  @!PT LDS RZ, [RZ] ;  /* 0x00000000fffff984 */ /* 0x000fe20000000800 */
[----:B------:R2:W-:Y:S06]  /*4a10*/  MEMBAR.ALL.CTA ;  /* 0x0000000000007992 */ /* 0x0005ec0000008000 */
[----:B--2---:R-:W2:Y:S02]  /*4a20*/  FENCE.VIEW.ASYNC.S ;  /* 0x00000000000073c6 */ /* 0x004ea40000000000 */
[----:B--2---:R2:W-:Y:S01]  /*4a30*/  SYNCS.ARRIVE.TRANS64.RED.A1T0 RZ, [R3+URZ], RZ ;  /* 0x000000ff03ff79a7 */ /* 0x0045e200081004ff */
[----:B------:R2:W3:Y:S01]  /*4a40*/  @P0 SYNCS.PHASECHK.TRANS64.TRYWAIT P2, [UR4], R2 ;  /* 0x00000002ff0005a7 */ /* 0x0004e20008041104 */
[----:B-1----:R-:W-:Y:S01]  /*4a50*/  LOP3.LUT P1, RZ, R6, 0x1, RZ, 0xc0, !PT ;  /* 0x0000000106ff7812 */ /* 0x002fe2000782c0ff */
[----:B------:R-:W1:Y:S02]  /*4a60*/  SYNCS.PHASECHK.TRANS64.TRYWAIT P0, [UR19+0x290], R0 ;  /* 0x00029000ff0075a7 */ /* 0x000e640008001113 */
[----:B-123--:R-:W-:Y:S10]  /*4a70*/  @!P0 BRA `(.L_x_92) ;  /* 0x0000005000848947 */ /* 0x00eff40003800000 */
.L_x_220:
[----:B------:R-:W-:Y:S01]  /*4a80*/  IADD3 R10, PT, PT, R10, 0x1, RZ ;  /* 0x000000010a0a7810 */ /* 0x000fe20007ffe0ff */
[----:B------:R-:W-:Y:S06]  /*4a90*/  BRA.U !UP4, `(.L_x_93) ;  /* 0x000000010ca07547 */ /* 0x000fec000b800000 */
[----:B------:R-:W-:Y:S02]  /*4aa0*/  ULEA.HI UR4, UR18, UR18, URZ, 0x1 ;  /* 0x0000001212047291 */ /* 0x000fe4000f8f08ff */
[----:B------:R-:W-:Y:S02]  /*4ab0*/  UPLOP3.LUT UP2, UPT, UPT, UPT, UPT, 0x40, 0x4 ;  /* 0x000000000004789c */ /* 0x000fe40003f4e870 */
[----:B------:R-:W-:Y:S02]  /*4ac0*/  USHF.L.U32 UR5, UR4, 0x6, URZ ;  /* 0x0000000604057899 */ /* 0x000fe400080006ff */
[----:B------:R-:W-:Y:S02]  /*4ad0*/  ULOP3.LUT UR14, UR4, 0xffe, URZ, 0xc0, !UPT ;  /* 0x00000ffe040e7892 */ /* 0x000fe4000f8ec0ff */
[----:B------:R-:W-:Y:S02]  /*4ae0*/  ULOP3.LUT UR4, UR5, 0xffffff80, URZ, 0xc0, !UPT ;  /* 0xffffff8005047892 */ /* 0x000fe4000f8ec0ff */
[----:B------:R-:W-:-:S02]  /*4af0*/  UIADD3 UR14, UPT, UPT, -UR14, UR18, URZ ;  /* 0x000000120e0e7290 */ /* 0x000fc4000fffe1ff */
[----:B------:R-:W-:Y:S01]  /*4b00*/  UIADD3 UR4, UPT, UPT, UR24, UR4, URZ ;  /* 0x0000000418047290 */ /* 0x000fe2000fffe0ff */
[----:B------:R-:W-:Y:S01]  /*4b10*/  UMOV UR12, UR23 ;  /* 0x00000017000c7c82 */ /* 0x000fe20008000000 */
[----:B------:R-:W-:Y:S02]  /*4b20*/  UMOV UR11, UR22 ;  /* 0x00000016000b7c82 */ /* 0x000fe40008000000 */
[----:B------:R-:W-:Y:S01]  /*4b30*/  ULEA UR14, UR14, UR4, 0x14 ;  /* 0x000000040e0e7291 */ /* 0x000fe2000f8ea0ff */
[----:B------:R-:W-:-:S11]  /*4b40*/  UMOV UR5, UR10 ;  /* 0x0000000a00057c82 */ /* 0x000fd60008000000 */
.L_x_96:
[----:B------:R-:W-:Y:S02]  /*4b50*/  UIADD3 UR12, UPT, UPT, UR12, 0x1, URZ ;  /* 0x000000010c0c7890 */ /* 0x000fe4000fffe0ff */
[----:B--2---:R-:W-:Y:S02]  /*4b60*/  ULEA UR6, UR5, UR13, 0x3 ;  /* 0x0000000d05067291 */ /* 0x004fe4000f8e18ff */
[----:B------:R-:W-:Y:S01]  /*4b70*/  UISETP.NE.AND UP3, UPT, UR12, URZ, UPT ;  /* 0x000000ff0c00728c */ /* 0x000fe2000bf65270 */
[----:B---3--:R-:W-:Y:S10]  /*4b80*/  @P2 BRA `(.L_x_94) ;  /* 0x00000000000c2947 */ /* 0x008ff40003800000 */
[----:B-1----:R-:W-:Y:S04]  /*4b90*/  SHF.L.U32 R3, R8, 0x1f, RZ ;  /* 0x0000001f08037819 */ /* 0x002fe800000006ff */
[----:B------:R-:W1:Y:S02]  /*4ba0*/  SYNCS.PHASECHK.TRANS64.TRYWAIT P0, [UR6], R3 ;  /* 0x00000003ff0075a7 */ /* 0x000e640008001106 */
[----:B-1----:R-:W-:Y:S05]  /*4bb0*/  @!P0 BRA `(.L_x_95) ;  /* 0x00000050004c8947 */ /* 0x002fea0003800000 */
.L_x_94:
[----:B------:R-:W-:Y:S01]  /*4bc0*/  UISETP.NE.AND UP0, UPT, UR11, 0x1, UPT ;  /* 0x000000010b00788c */ /* 0x000fe2000bf05270 */
[----:B------:R-:W-:Y:S01]  /*4bd0*/  PLOP3.LUT P2, PT, PT, PT, PT, 0x80, 0x8 ;  /* 0x000000000008781c */ /* 0x000fe20003f4f070 */
[----:B------:R-:W-:Y:S02]  /*4be0*/  UIADD3 UR4, UPT, UPT, UR5, 0x1, URZ ;  /* 0x0000000105047890 */ /* 0x000fe4000fffe0ff */
[----:B------:R-:W-:Y:S02]  /*4bf0*/  ULEA UR8, UR5, UR17, 0x8 ;  /* 0x0000001105087291 */ /* 0x000fe4000f8e40ff */
[----:B------:R-:W-:Y:S01]  /*4c00*/  UISETP.NE.AND UP1, UPT, UR4, 0x22, UPT ;  /* 0x000000220400788c */ /* 0x000fe2000bf25270 */
[----:B------:R-:W-:Y:S01]  /*4c10*/  PLOP3.LUT P0, PT, PT, PT, UP0, 0x80, 0x8 ;  /* 0x000000000008781c */ /* 0x000fe20003f0f008 */
[----:B------:R-:W-:Y:S02]  /*4c20*/  UIADD3 UR11, UPT, UPT, UR11, -0x1, URZ ;  /* 0xffffffff0b0b7890 */ /* 0x000fe4000fffe0ff */
[----:B------:R-:W-:Y:S02]  /*4c30*/  USEL UR7, URZ, 0x1, UP1 ;  /* 0x00000001ff077887 */ /* 0x000fe40008800000 */
[----:B------:R-:W-:Y:S01]  /*4c40*/  USEL UR10, UR4, URZ, UP1 ;  /* 0x000000ff040a7287 */ /* 0x000fe20008800000 */
[----:B------:R-:W-:Y:S03]  /*4c50*/  UMOV UR9, 0xc0004010 ;  /* 0xc000401000097882 */ /* 0x000fe60000000000 */
[----:B------:R-:W-:Y:S01]  /*4c60*/  @UP0 ULEA UR4, UR10, UR13, 0x3 ;  /* 0x0000000d0a040291 */ /* 0x000fe2000f8e18ff */
[----:B------:R-:W-:Y:S01]  /*4c70*/  LOP3.LUT R8, R8, UR7, RZ, 0x3c, !PT ;  /* 0x0000000708087c12 */ /* 0x000fe2000f8e3cff */
[----:B------:R-:W-:Y:S03]  /*4c80*/  UMOV UR7, 0xc0004010 ;  /* 0xc000401000077882 */ /* 0x000fe60000000000 */
[----:B-1----:R-:W-:Y:S04]  /*4c90*/  @P0 SHF.L.U32 R0, R8, 0x1f, RZ ;  /* 0x0000001f08000819 */ /* 0x002fe800000006ff */
[----:B------:R2:W3:Y:S01]  /*4ca0*/  @P0 SYNCS.PHASECHK.TRANS64.TRYWAIT P2, [UR4], R0 ;  /* 0x00000000ff0005a7 */ /* 0x0004e20008041104 */
[----:B------:R-:W-:Y:S02]  /*4cb0*/  UIADD3 UR4, UPT, UPT, UR6, 0x110, URZ ;  /* 0x0000011006047890 */ /* 0x000fe4000fffe0ff */
[----:B------:R-:W-:Y:S03]  /*4cc0*/  ULEA UR6, UR5, UR16, 0x7 ;  /* 0x0000001005067291 */ /* 0x000fe6000f8e38ff */
[----:B------:R-:W-:Y:S06]  /*4cd0*/  UMOV UR5, UR10 ;  /* 0x0000000a00057c82 */ /* 0x000fec0008000000 */
[----:B------:R2:W-:Y:S01]  /*4ce0*/  UTCQMMA gdesc[UR6], gdesc[UR8], tmem[UR14], tmem[UR20], idesc[UR21], UP2 ;  /* 0x00ff1408060075ea */ /* 0x0005e2000900030e */
[----:B------:R-:W-:Y:S01]  /*4cf0*/  UPLOP3.LUT UP2, UPT, UPT, UPT, UPT, 0x80, 0x8 ;  /* 0x000000000008789c */ /* 0x000fe20003f4f070 */
[----:B------:R2:W-:Y:S01]  /*4d00*/  UTCBAR.MULTICAST [UR4], URZ, UR15 ;  /* 0x000000ff040073e9 */ /* 0x0005e2000800080f */
[----:B------:R-:W-:Y:S09]  /*4d10*/  BRA.U UP3, `(.L_x_96) ;  /* 0xfffffffd038c7547 */ /* 0x000ff2000b83ffff */
.L_x_93:
[----:B--2---:R-:W-:Y:S01]  /*4d20*/  UIADD3 UR4, UPT, UPT, UR18, 0x1, URZ ;  /* 0x0000000112047890 */ /* 0x004fe2000fffe0ff */
[C---:B------:R-:W-:Y:S01]  /*4d30*/  ISETP.NE.AND P0, PT, R10.reuse, 0x2, PT ;  /* 0x000000020a00780c */ /* 0x040fe20003f05270 */
[----:B------:R-:W-:Y:S02]  /*4d40*/  UIADD3 UR5, UPT, UPT, UR19, 0x270, URZ ;  /* 0x0000027013057890 */ /* 0x000fe4000fffe0ff */
[----:B------:R-:W-:Y:S01]  /*4d50*/  UISETP.NE.AND UP0, UPT, UR4, 0x4, UPT ;  /* 0x000000040400788c */ /* 0x000fe2000bf05270 */
[----:B-1----:R-:W-:Y:S02]  /*4d60*/  SEL R0, RZ, 0x1, P0 ;  /* 0x00000001ff007807 */ /* 0x002fe40000000000 */
[----:B------:R-:W-:Y:S01]  /*4d70*/  SEL R10, R10, RZ, P0 ;  /* 0x000000ff0a0a7207 */ /* 0x000fe20000000000 */
[----:B------:R-:W-:Y:S01]  /*4d80*/  USEL UR6, URZ, 0x1, UP0 ;  /* 0x00000001ff067887 */ /* 0x000fe20008000000 */
[----:B------:R-:W-:Y:S01]  /*4d90*/  LOP3.LUT R9, R9, R0, RZ, 0x3c, !PT ;  /* 0x0000000009097212 */ /* 0x000fe200078e3cff */
[----:B------:R-:W-:Y:S01]  /*4da0*/  USEL UR18, UR4, URZ, UP0 ;  /* 0x000000ff04127287 */ /* 0x000fe20008000000 */
[----:B------:R1:W-:Y:S03]  /*4db0*/  UTCBAR [UR5], URZ ;  /* 0x000000ff050073e9 */ /* 0x0003e600080000ff */
[----:B------:R-:W-:Y:S01]  /*4dc0*/  LOP3.LUT R11, R11, UR6, RZ, 0x3c, !PT ;  /* 0x000000060b0b7c12 */ /* 0x000fe2000f8e3cff */
[----:B------:R-:W-:Y:S07]  /*4dd0*/  @P1 BRA `(.L_x_97) ;  /* 0xfffffff800c41947 */ /* 0x000fee000383ffff */
[----:B------:R-:W2:Y:S01]  /*4de0*/  S2UR UR8, SR_CgaCtaId ;  /* 0x00000000000879c3 */ /* 0x000ea20000008800 */
[----:B------:R-:W-:Y:S01]  /*4df0*/  ELECT P0, URZ, PT ;  /* 0x0000000000ff782f */ /* 0x000fe20003800000 */
[----:B------:R-:W-:Y:S01]  /*4e00*/  IMAD.MOV.U32 R0, RZ, RZ, 0x1 ;  /* 0x00000001ff007424 */ /* 0x000fe200078e00ff */
[----:B------:R-:W-:Y:S01]  /*4e10*/  UIADD3 UR13, UPT, UPT, UR13, 0x290, URZ ;  /* 0x000002900d0d7890 */ /* 0x000fe2000fffe0ff */
[----:B------:R-:W-:Y:S01]  /*4e20*/  SHF.L.U32 R3, R11, 0x1f, RZ ;  /* 0x0000001f0b037819 */ /* 0x000fe200000006ff */
[----:B------:R-:W-:-:S03]  /*4e30*/  UMOV UR4, 0x40 ;  /* 0x0000004000047882 */ /* 0x000fc60000000000 */
[----:B------:R-:W-:Y:S01]  /*4e40*/  UVIRTCOUNT.DEALLOC.SMPOOL 0x80 ;  /* 0x000000800000784c */ /* 0x000fe20000000000 */
[----:B--2---:R-:W-:Y:S02]  /*4e50*/  ULEA UR8, UR8, UR4, 0x18 ;  /* 0x0000000408087291 */ /* 0x004fe4000f8ec0ff */
[----:B------:R-:W-:-:S07]  /*4e60*/  ULEA UR4, UR18, UR13, 0x3 ;  /* 0x0000000d12047291 */ /* 0x000fce000f8e18ff */
[----:B------:R2:W-:Y:S02]  /*4e70*/  @P0 STS.U8 [UR8+0x1c], R0 ;  /* 0x00001c00ff000988 */ /* 0x0005e40008000008 */
[----:B------:R-:W4:Y:S02]  /*4e80*/  SYNCS.PHASECHK.TRANS64.TRYWAIT P0, [UR4], R3 ;  /* 0x00000003ff0075a7 */ /* 0x000f240008001104 */
[----:B--2-4-:R-:W-:Y:S05]  /*4e90*/  @!P0 BRA `(.L_x_98) ;  /* 0x0000004c00ac8947 */ /* 0x014fea0003800000 */
.L_x_223:
[----:B------:R-:W-:-:S04]  /*4ea0*/  UIADD3 UR4, UPT, UPT, UR18, 0x1, URZ ;  /* 0x0000000112047890 */ /* 0x000fc8000fffe0ff */
[----:B------:R-:W-:-:S04]  /*4eb0*/  UISETP.NE.AND UP0, UPT, UR4, 0x4, UPT ;  /* 0x000000040400788c */ /* 0x000fc8000bf05270 */
[----:B------:R-:W-:Y:S02]  /*4ec0*/  USEL UR6, URZ, 0x1, UP0 ;  /* 0x00000001ff067887 */ /* 0x000fe40008000000 */
[----:B------:R-:W-:-:S04]  /*4ed0*/  USEL UR4, UR4, URZ, UP0 ;  /* 0x000000ff04047287 */ /* 0x000fc80008000000 */
[----:B-1----:R-:W-:Y:S01]  /*4ee0*/  ULEA UR5, UR4, UR13, 0x3 ;  /* 0x0000000d04057291 */ /* 0x002fe2000f8e18ff */
[----:B------:R-:W-:-:S04]  /*4ef0*/  LOP3.LUT R2, R11, UR6, RZ, 0x3c, !PT ;  /* 0x000000060b027c12 */ /* 0x000fc8000f8e3cff */
[----:B--2---:R-:W-:-:S04]  /*4f00*/  SHF.L.U32 R3, R2, 0x1f, RZ ;  /* 0x0000001f02037819 */ /* 0x004fc800000006ff */
[----:B------:R-:W1:Y:S02]  /*4f10*/  SYNCS.PHASECHK.TRANS64.TRYWAIT P0, [UR5], R3 ;  /* 0x00000003ff0075a7 */ /* 0x000e640008001105 */
[----:B-1----:R-:W-:Y:S05]  /*4f20*/  @!P0 BRA `(.L_x_99) ;  /* 0x0000004c00a08947 */ /* 0x002fea0003800000 */
.L_x_225:
        /* <DEDUP_REMOVED lines=9> */
.L_x_227:
[----:B------:R-:W-:-:S04]  /*4fc0*/  UIADD3 UR4, UPT, UPT, UR4, 0x1, URZ ;  /* 0x0000000104047890 */ /* 0x000fc8000fffe0ff */
[----:B------:R-:W-:-:S04]  /*4fd0*/  UISETP.NE.AND UP0, UPT, UR4, 0x4, UPT ;  /* 0x000000040400788c */ /* 0x000fc8000bf05270 */
[----:B------:R-:W-:Y:S02]  /*4fe0*/  USEL UR5, URZ, 0x1, UP0 ;  /* 0x00000001ff057887 */ /* 0x000fe40008000000 */
[----:B------:R-:W-:-:S04]  /*4ff0*/  USEL UR4, UR4, URZ, UP0 ;  /* 0x000000ff04047287 */ /* 0x000fc80008000000 */
[----:B------:R-:W-:Y:S01]  /*5000*/  ULEA UR4, UR4, UR13, 0x3 ;  /* 0x0000000d04047291 */ /* 0x000fe2000f8e18ff */
[----:B-1----:R-:W-:-:S04]  /*5010*/  LOP3.LUT R3, R2, UR5, RZ, 0x3c, !PT ;  /* 0x0000000502037c12 */ /* 0x002fc8000f8e3cff */
[----:B------:R-:W-:-:S04]  /*5020*/  SHF.L.U32 R3, R3, 0x1f, RZ ;  /* 0x0000001f03037819 */ /* 0x000fc800000006ff */
[----:B------:R-:W1:Y:S02]  /*5030*/  SYNCS.PHASECHK.TRANS64.TRYWAIT P0, [UR4], R3 ;  /* 0x00000003ff0075a7 */ /* 0x000e640008001104 */
[----:B-1----:R-:W-:Y:S05]  /*5040*/  @!P0 BRA `(.L_x_101) ;  /* 0x0000004c00888947 */ /* 0x002fea0003800000 */
.L_x_229:
[----:B------:R-:W-:Y:S01]  /*5050*/  NOP ;  /* 0x0000000000007918 */ /* 0x000fe20000000000 */
[----:B-1----:R-:W1:Y:S01]  /*5060*/  LDS R0, [UR8+0x14] ;  /* 0x00001408ff007984 */ /* 0x002e620008000800 */
[----:B------:R-:W-:Y:S01]  /*5070*/  ULOP3.LUT UR4, UR24, 0xffff, URZ, 0xc0, !UPT ;  /* 0x0000ffff18047892 */ /* 0x000fe2000f8ec0ff */
[----:B------:R-:W-:Y:S01]  /*5080*/  UMOV UR5, 0xffff ;  /* 0x0000ffff00057882 */ /* 0x000fe20000000000 */
[----:B------:R-:W-:Y:S02]  /*5090*/  UMOV UR6, 0x1 ;  /* 0x0000000100067882 */ /* 0x000fe40000000000 */
[----:B------:R-:W-:-:S04]  /*50a0*/  USHF.R.U32.HI UR4, URZ, 0x5, UR4 ;  /* 0x00000005ff047899 */ /* 0x000fc80008011604 */
[----:B------:R-:W-:Y:S02]  /*50b0*/  USHF.L.U32 UR5, UR5, UR4, URZ ;  /* 0x0000000405057299 */ /* 0x000fe400080006ff */
[----:B------:R-:W-:-:S04]  /*50c0*/  USHF.L.U32 UR4, UR6, UR4, URZ ;  /* 0x0000000406047299 */ /* 0x000fc800080006ff */
[----:B-1----:R-:W-:-:S04]  /*50d0*/  LOP3.LUT R0, R0, UR5, RZ, 0xc0, !PT ;  /* 0x0000000500007c12 */ /* 0x002fc8000f8ec0ff */
[----:B------:R-:W-:-:S13]  /*50e0*/  ISETP.NE.AND P0, PT, R0, UR5, PT ;  /* 0x0000000500007c0c */ /* 0x000fda000bf05270 */
[----:B------:R-:W-:Y:S05]  /*50f0*/  @P0 BRA `(.L_x_102) ;  /* 0x0000000000580947 */ /* 0x000fea0003800000 */
[----:B------:R-:W1:Y:S02]  /*5100*/  LDS R0, [UR8+0x18] ;  /* 0x00001808ff007984 */ /* 0x000e640008000800 */
[----:B-1----:R-:W-:-:S04]  /*5110*/  LOP3.LUT R0, R0, UR4, RZ, 0xc0, !PT ;  /* 0x0000000400007c12 */ /* 0x002fc8000f8ec0ff */
[----:B------:R-:W-:-:S13]  /*5120*/  ISETP.NE.AND P0, PT, R0, UR4, PT ;  /* 0x0000000400007c0c */ /* 0x000fda000bf05270 */
[----:B------:R-:W-:Y:S05]  /*5130*/  @P0 BRA `(.L_x_103) ;  /* 0x00000000003c0947 */ /* 0x000fea0003800000 */
[----:B------:R-:W1:Y:S01]  /*5140*/  S2R R2, SR_LANEID ;  /* 0x0000000000027919 */ /* 0x000e620000000000 */
[----:B------:R-:W-:Y:S01]  /*5150*/  ULOP3.LUT UR5, URZ, UR5, URZ, 0x33, !UPT ;  /* 0x00000005ff057292 */ /* 0x000fe2000f8e33ff */
[----:B------:R-:W-:Y:S01]  /*5160*/  LOP3.LUT R4, RZ, UR4, RZ, 0x33, !PT ;  /* 0x00000004ff047c12 */ /* 0x000fe2000f8e33ff */
[----:B------:R-:W-:Y:S02]  /*5170*/  VOTEU.ANY UR4, UPT, PT ;  /* 0x0000000000047886 */ /* 0x000fe400038e0100 */
[----:B------:R-:W-:Y:S01]  /*5180*/  UFLO.U32 UR4, UR4 ;  /* 0x00000004000472bd */ /* 0x000fe200080e0000 */
[----:B------:R-:W2:Y:S01]  /*5190*/  REDUX UR6, R4 ;  /* 0x00000000040673c4 */ /* 0x000ea20000000000 */
[----:B------:R-:W-:-:S06]  /*51a0*/  IMAD.U32 R0, RZ, RZ, UR5 ;  /* 0x00000005ff007e24 */ /* 0x000fcc000f8e00ff */
[----:B------:R4:W-:Y:S01]  /*51b0*/  UTCATOMSWS.AND URZ, UR5 ;  /* 0x0000000500ff79e3 */ /* 0x0009e20008000000 */
[----:B------:R-:W3:Y:S01]  /*51c0*/  REDUX UR7, R0 ;  /* 0x00000000000773c4 */ /* 0x000ee20000000000 */
[----:B-1----:R-:W-:Y:S01]  /*51d0*/  ISETP.EQ.U32.AND P0, PT, R2, UR4, PT ;  /* 0x0000000402007c0c */ /* 0x002fe2000bf02070 */
[----:B--2---:R-:W-:Y:S01]  /*51e0*/  IMAD.U32 R2, RZ, RZ, UR6 ;  /* 0x00000006ff027e24 */ /* 0x004fe2000f8e00ff */
[----:B---3--:R-:W-:-:S11]  /*51f0*/  MOV R3, UR7 ;  /* 0x0000000700037c02 */ /* 0x008fd60008000f00 */
[----:B------:R4:W-:Y:S04]  /*5200*/  @P0 ATOMS.AND RZ, [UR8+0x14], R3 ;  /* 0x00001403ffff098c */ /* 0x0009e8000a800008 */
[----:B------:R4:W-:Y:S01]  /*5210*/  @P0 ATOMS.AND RZ, [UR8+0x18], R2 ;  /* 0x00001802ffff098c */ /* 0x0009e2000a800008 */
[----:B------:R-:W-:Y:S05]  /*5220*/  BRA `(.L_x_104) ;  /* 0x0000000000147947 */ /* 0x000fea0003800000 */
.L_x_103:
[----:B------:R-:W-:Y:S02]  /*5230*/  MOV R2, 0x5250 ;  /* 0x0000525000027802 */ /* 0x000fe40000000f00 */
[----:B---3-5:R-:W-:Y:S05]  /*5240*/  CALL.REL.NOINC `($__internal_0_$__cuda_sm10x_tcgen05_guardrail_trap_col_being_dealloced_not_returned_by_alloc) ;  /* 0x0000004c00e47944 */ /* 0x028fea0003c00000 */
[----:B------:R-:W-:Y:S05]  /*5250*/  BRA `(.L_x_104) ;  /* 0x0000000000087947 */ /* 0x000fea0003800000 */
.L_x_102:
[----:B------:R-:W-:Y:S02]  /*5260*/  MOV R2, 0x5280 ;  /* 0x0000528000027802 */ /* 0x000fe40000000f00 */
[----:B---3-5:R-:W-:Y:S05]  /*5270*/  CALL.REL.NOINC `($__internal_2_$__cuda_sm10x_tcgen05_guardrail_trap_unallocated_columns_being_dealloced) ;  /* 0x0000004c00f07944 */ /* 0x028fea0003c00000 */
.L_x_104:
[----:B------:R-:W-:Y:S01]  /*5280*/  NOP ;  /* 0x0000000000007918 */ /* 0x000fe20000000000 */
[----:B----4-:R-:W-:Y:S05]  /*5290*/  EXIT ;  /* 0x000000000000794d */ /* 0x010fea0003800000 */
.L_x_86:
[----:B------:R-:W-:-:S09]  /*52a0*/  UISETP.NE.OR UP0, UPT, UR17, 0x3, !UP3 ;  /* 0x000000031100788c */ /* 0x000fd2000df05670 */
[----:B------:R-:W-:Y:S05]  /*52b0*/  BRA.U UP0, `(.L_x_105) ;  /* 0x0000000d00807547 */ /* 0x000fea000b800000 */
[----:B------:R-:W2:Y:S01]  /*52c0*/  S2UR UR10, SR_CgaCtaId ;  /* 0x00000000000a79c3 */ /* 0x000ea20000008800 */
[----:B------:R-:W3:Y:S01]  /*52d0*/  LDCU UR32, c[0x0][0x370] ;  /* 0x00006e00ff2077ac */ /* 0x000ee20008000800 */
[----:B------:R-:W-:Y:S02]  /*52e0*/  HFMA2 R13, -RZ, RZ, 0, 0 ;  /* 0x00000000ff0d7431 */ /* 0x000fe400000001ff */
[----:B------:R-:W-:Y:S01]  /*52f0*/  IMAD.MOV.U32 R15, RZ, RZ, 0x1 ;  /* 0x00000001ff0f7424 */ /* 0x000fe200078e00ff */
[----:B------:R-:W-:Y:S01]  /*5300*/  MOV R7, 0x1000 ;  /* 0x0000100000077802 */ /* 0x000fe20000000f00 */
[----:B------:R-:W3:Y:S01]  /*5310*/  LDCU.128 UR28, c[0x0][0xb10] ;  /* 0x00016200ff1c77ac */ /* 0x000ee20008000c00 */
[----:B------:R-:W-:Y:S01]  /*5320*/  IMAD.MOV.U32 R14, RZ, RZ, RZ ;  /* 0x000000ffff0e7224 */ /* 0x000fe200078e00ff */
[----:B------:R-:W4:Y:S01]  /*5330*/  LDC.64 R16, c[0x0][0x348] ;  /* 0x0000d200ff107b82 */ /* 0x000f220000000a00 */
[----:B------:R-:W1:Y:S01]  /*5340*/  LDCU UR27, c[0x0][0x374] ;  /* 0x00006e80ff1b77ac */ /* 0x000e620008000800 */
[----:B------:R-:W2:Y:S06]  /*5350*/  LDCU UR15, c[0x0][0xb0c] ;  /* 0x00016180ff0f77ac */ /* 0x000eac0008000800 */
[----:B------:R-:W4:Y:S01]  /*5360*/  LDC.64 R2, c[0x0][0x888] ;  /* 0x00022200ff027b82 */ /* 0x000f220000000a00 */
[----:B------:R-:W2:Y:S01]  /*5370*/  LDCU UR39, c[0x0][0xb20] ;  /* 0x00016400ff2777ac */ /* 0x000ea20008000800 */
[----:B------:R-:W2:Y:S06]  /*5380*/  LDCU UR4, c[0x0][0xb30] ;  /* 0x00016600ff0477ac */ /* 0x000eac0008000800 */
[----:B------:R-:W4:Y:S01]  /*5390*/  LDC.64 R4, c[0x0][0x890] ;  /* 0x00022400ff047b82 */ /* 0x000f220000000a00 */
[----:B------:R-:W-:Y:S01]  /*53a0*/  UMOV UR21, 0x400 ;  /* 0x0000040000157882 */ /* 0x000fe20000000000 */
[----:B---3--:R-:W-:-:S02]  /*53b0*/  UIMAD.WIDE.U32 UR6, UR32, UR28, URZ ;  /* 0x0000001c200672a5 */ /* 0x008fc4000f8e00ff */
[----:B-1----:R-:W-:Y:S02]  /*53c0*/  UIMAD.WIDE.U32 UR8, UR27, UR31, URZ ;  /* 0x0000001f1b0872a5 */ /* 0x002fe4000f8e00ff */
[----:B--2---:R-:W-:Y:S02]  /*53d0*/  ULEA UR21, UR10, UR21, 0x18 ;  /* 0x000000150a157291 */ /* 0x004fe4000f8ec0ff */
[----:B------:R-:W-:Y:S02]  /*53e0*/  UPLOP3.LUT UP3, UPT, UPT, UPT, UPT, 0x40, 0x4 ;  /* 0x000000000004789c */ /* 0x000fe40003f6e870 */
[----:B------:R-:W-:Y:S02]  /*53f0*/  UIADD3 UR33, UPT, UPT, UR21, 0x228, URZ ;  /* 0x0000022815217890 */ /* 0x000fe4000fffe0ff */
[----:B------:R-:W-:Y:S01]  /*5400*/  UIADD3 UR17, UPT, UPT, UR21, 0x220, URZ ;  /* 0x0000022015117890 */ /* 0x000fe2000fffe0ff */
[----:B------:R-:W-:Y:S01]  /*5410*/  UMOV UR6, UR7 ;  /* 0x0000000700067c82 */ /* 0x000fe20008000000 */
[----:B------:R-:W-:Y:S01]  /*5420*/  UMOV UR35, UR9 ;  /* 0x0000000900237c82 */ /* 0x000fe20008000000 */
[----:B------:R-:W-:-:S02]  /*5430*/  UISETP.GE.AND UP0, UPT, UR42, 0x1, UPT ;  /* 0x000000012a00788c */ /* 0x000fc4000bf06270 */
[----:B------:R-:W-:Y:S01]  /*5440*/  UISETP.NE.AND UP4, UPT, UR42, 0x1, UPT ;  /* 0x000000012a00788c */ /* 0x000fe2000bf85270 */
[----:B------:R-:W1:Y:S01]  /*5450*/  LDCU.64 UR22, c[0x0][0xb28] ;  /* 0x00016500ff1677ac */ /* 0x000e620008000a00 */
[----:B------:R-:W-:Y:S02]  /*5460*/  UISETP.NE.AND UP6, UPT, UR15, 0x1, UPT ;  /* 0x000000010f00788c */ /* 0x000fe4000bfc5270 */
[----:B------:R-:W-:Y:S02]  /*5470*/  UISETP.NE.AND UP5, UPT, UR30, 0x1, UPT ;  /* 0x000000011e00788c */ /* 0x000fe4000bfa5270 */
[----:B------:R-:W-:Y:S02]  /*5480*/  UPRMT UR33, UR10, 0x654, UR33 ;  /* 0x000006540a217896 */ /* 0x000fe40008000021 */
[----:B------:R-:W-:Y:S02]  /*5490*/  USHF.R.U32.HI UR37, URZ, UR29, UR6 ;  /* 0x0000001dff257299 */ /* 0x000fe40008011606 */
[----:B------:R-:W-:-:S02]  /*54a0*/  UPRMT UR34, UR10, 0x654, UR17 ;  /* 0x000006540a227896 */ /* 0x000fc40008000011 */
[----:B------:R-:W-:Y:S02]  /*54b0*/  USHF.R.U32.HI UR35, URZ, UR39, UR35 ;  /* 0x00000027ff237299 */ /* 0x000fe40008011623 */
[----:B------:R-:W-:-:S11]  /*54c0*/  UISETP.NE.AND UP2, UPT, UR4, 0x1, UPT ;  /* 0x000000010400788c */ /* 0x000fd6000bf45270 */
.L_x_114:
[C---:B------:R-:W-:Y:S02]  /*54d0*/  LEA R12, R14.reuse, UR21, 0x3 ;  /* 0x000000150e0c7c11 */ /* 0x040fe4000f8e18ff */
[----:B------:R-:W-:Y:S02]  /*54e0*/  SHF.L.U32 R9, R13, 0x1f, RZ ;  /* 0x0000001f0d097819 */ /* 0x000fe400000006ff */
[----:B------:R-:W-:Y:S02]  /*54f0*/  LEA R10, R14, UR21, 0x4 ;  /* 0x000000150e0a7c11 */ /* 0x000fe4000f8e20ff */
[----:B--2---:R-:W2:Y:S02]  /*5500*/  SYNCS.PHASECHK.TRANS64.TRYWAIT P0, [R12+URZ+0x250], R9 ;  /* 0x000250090c0075a7 */ /* 0x004ea400080011ff */
[----:B--2---:R-:W-:Y:S05]  /*5510*/  @!P0 BRA `(.L_x_106) ;  /* 0x00000048006c8947 */ /* 0x004fea0003800000 */
.L_x_230:
[----:B--2---:R-:W2:Y:S01]  /*5520*/  LDS.128 R8, [R10+0x2e0] ;  /* 0x0002e0000a087984 */ /* 0x004ea20000000c00 */
[----:B------:R-:W-:Y:S01]  /*5530*/  UISETP.GE.AND UP0, UPT, UR42, 0x1, UPT ;  /* 0x000000012a00788c */ /* 0x000fe2000bf06270 */
[----:B------:R-:W-:Y:S01]  /*5540*/  @!PT LDS RZ, [RZ] ;  /* 0x00000000fffff984 */ /* 0x000fe20000000800 */
[----:B------:R-:W-:Y:S01]  /*5550*/  @!PT LDS RZ, [RZ] ;  /* 0x00000000fffff984 */ /* 0x000fe20000000800 */
[----:B------:R-:W-:Y:S01]  /*5560*/  @!PT LDS RZ, [RZ] ;  /* 0x00000000fffff984 */ /* 0x000fe20000000800 */
[----:B------:R-:W-:Y:S01]  /*5570*/  @!PT LDS RZ, [RZ] ;  /* 0x00000000fffff984 */ /* 0x000fe20000000800 */
[----:B------:R3:W-:Y:S06]  /*5580*/  MEMBAR.ALL.CTA ;  /* 0x0000000000007992 */ /* 0x0007ec0000008000 */
[----:B---3--:R-:W3:Y:S01]  /*5590*/  FENCE.VIEW.ASYNC.S ;  /* 0x00000000000073c6 */ /* 0x008ee20000000000 */
[----:B--2---:R-:W-:Y:S11]  /*55a0*/  LOP3.LUT P0, RZ, R10, 0x1, RZ, 0xc0, !PT ;  /* 0x000000010aff7812 */ /* 0x004ff6000780c0ff */
[----:B------:R-:W-:Y:S02]  /*55b0*/  @!UPT UIADD3 URZ, UPT, UPT, URZ, URZ, URZ ;  /* 0x000000fffffff290 */ /* 0x000fe4000fffe0ff */
[----:B---3--:R-:W-:Y:S01]  /*55c0*/  VOTEU.ANY UP1, P0 ;  /* 0x0000000000ff7886 */ /* 0x008fe20000020100 */
[----:B------:R-:W-:Y:S11]  /*55d0*/  PLOP3.LUT P0, PT, PT, PT, UP1, 0x80, 0x8 ;  /* 0x000000000008781c */ /* 0x000ff60003f0f018 */
[----:B------:R-:W-:Y:S02]  /*55e0*/  @!UPT UIADD3 URZ, UPT, UPT, URZ, URZ, URZ ;  /* 0x000000fffffff290 */ /* 0x000fe4000fffe0ff */
[----:B------:R-:W-:Y:S02]  /*55f0*/  @P0 SHF.R.U32.HI R0, RZ, 0x10, R9 ;  /* 0x00000010ff000819 */ /* 0x000fe40000011609 */
[----:B------:R-:W-:Y:S02]  /*5600*/  @P0 MOV R6, R8 ;  /* 0x0000000800060202 */ /* 0x000fe40000000f00 */
[----:B------:R-:W-:Y:S01]  /*5610*/  @P0 R2UR UR4, R0 ;  /* 0x00000000000402ca */ /* 0x000fe200000e0000 */
[----:B------:R-:W-:Y:S01]  /*5620*/  VIADD R0, R12, 0x260 ;  /* 0x000002600c007836 */ /* 0x000fe20000000000 */
[----:B------:R-:W-:Y:S02]  /*5630*/  @P0 LOP3.LUT R8, R9, 0xffff, RZ, 0xc0, !PT ;  /* 0x0000ffff09080812 */ /* 0x000fe400078ec0ff */
[----:B------:R-:W-:Y:S02]  /*5640*/  @P0 R2UR UR6, R6 ;  /* 0x00000000060602ca */ /* 0x000fe400000e0000 */
[----:B------:R-:W-:Y:S02]  /*5650*/  PRMT R0, RZ, 0x654, R0 ;  /* 0x00000654ff007816 */ /* 0x000fe40000000000 */
[----:B------:R-:W-:Y:S02]  /*5660*/  @P0 R2UR UR5, R8 ;  /* 0x00000000080502ca */ /* 0x000fe400000e0000 */
[----:B------:R2:W-:Y:S03]  /*5670*/  SYNCS.ARRIVE.TRANS64.RED.A1T0 RZ, [R0+URZ], RZ ;  /* 0x000000ff00ff79a7 */ /* 0x0005e600081004ff */
[----:B------:R-:W-:Y:S04]  /*5680*/  @UP1 UMOV UR26, UR4 ;  /* 0x00000004001a1c82 */ /* 0x000fe80008000000 */
[----:B------:R-:W-:Y:S04]  /*5690*/  @UP1 UMOV UR14, UR6 ;  /* 0x00000006000e1c82 */ /* 0x000fe80008000000 */
[----:B------:R-:W-:Y:S01]  /*56a0*/  @UP1 UMOV UR13, UR5 ;  /* 0x00000005000d1c82 */ /* 0x000fe20008000000 */
[----:B------:R-:W-:Y:S05]  /*56b0*/  BRA.U !UP0, `(.L_x_107) ;  /* 0x0000000108a47547 */ /* 0x000fea000b800000 */
[----:B------:R-:W-:Y:S02]  /*56c0*/  UIMAD.WIDE.U32 UR8, UR13, UR31, URZ ;  /* 0x0000001f0d0872a5 */ /* 0x000fe4000f8e00ff */
[----:B------:R-:W-:Y:S02]  /*56d0*/  UIMAD.WIDE.U32 UR10, UR14, UR28, URZ ;  /* 0x0000001c0e0a72a5 */ /* 0x000fe4000f8e00ff */
[----:B------:R-:W-:Y:S02]  /*56e0*/  USEL UR4, UR27, UR35, !UP5 ;  /* 0x000000231b047287 */ /* 0x000fe4000e800000 */
[----:B------:R-:W-:Y:S02]  /*56f0*/  USEL UR7, UR32, UR37, !UP6 ;  /* 0x0000002520077287 */ /* 0x000fe4000f000000 */
[----:B-1----:R-:W-:Y:S02]  /*5700*/  UIMAD.WIDE.U32 UR18, UR4, UR22, URZ ;  /* 0x00000016041272a5 */ /* 0x002fe4000f8e00ff */
[----:B------:R-:W-:Y:S01]  /*5710*/  UIMAD.WIDE.U32 UR24, UR7, UR22, URZ ;  /* 0x00000016071872a5 */ /* 0x000fe2000f8e00ff */
[----:B------:R-:W-:Y:S02]  /*5720*/  UMOV UR5, UR9 ;  /* 0x0000000900057c82 */ /* 0x000fe40008000000 */
[----:B------:R-:W-:Y:S03]  /*5730*/  USHF.R.U32.HI UR6, URZ, UR39, UR5 ;  /* 0x00000027ff067299 */ /* 0x000fe60008011605 */
[----:B------:R-:W-:Y:S01]  /*5740*/  UMOV UR5, UR11 ;  /* 0x0000000b00057c82 */ /* 0x000fe20008000000 */
[----:B------:R-:W-:Y:S02]  /*5750*/  USEL UR6, UR13, UR6, !UP5 ;  /* 0x000000060d067287 */ /* 0x000fe4000e800000 */
[----:B------:R-:W-:Y:S02]  /*5760*/  USHF.R.U32.HI UR8, URZ, UR29, UR5 ;  /* 0x0000001dff087299 */ /* 0x000fe40008011605 */
[----:B------:R-:W-:Y:S01]  /*5770*/  UIMAD.WIDE.U32 UR10, UR6, UR22, URZ ;  /* 0x00000016060a72a5 */ /* 0x000fe2000f8e00ff */
[----:B------:R-:W-:Y:S02]  /*5780*/  UMOV UR5, UR19 ;  /* 0x0000001300057c82 */ /* 0x000fe40008000000 */
[----:B------:R-:W-:Y:S03]  /*5790*/  @UP4 USHF.R.U32.HI UR4, URZ, UR23, UR5 ;  /* 0x00000017ff044299 */ /* 0x000fe60008011605 */
[----:B------:R-:W-:Y:S01]  /*57a0*/  UMOV UR5, UR25 ;  /* 0x0000001900057c82 */ /* 0x000fe20008000000 */
[----:B------:R-:W-:Y:S02]  /*57b0*/  UIMAD UR4, UR42, UR4, URZ ;  /* 0x000000042a0472a4 */ /* 0x000fe4000f8e02ff */
[----:B------:R-:W-:Y:S02]  /*57c0*/  @UP4 USHF.R.U32.HI UR7, URZ, UR23, UR5 ;  /* 0x00000017ff074299 */ /* 0x000fe40008011605 */
[----:B------:R-:W-:Y:S02]  /*57d0*/  USEL UR5, UR14, UR8, !UP6 ;  /* 0x000000080e057287 */ /* 0x000fe4000f000000 */
[----:B------:R-:W-:Y:S02]  /*57e0*/  UIMAD UR8, UR42, UR7, URZ ;  /* 0x000000072a0872a4 */ /* 0x000fe4000f8e02ff */
[----:B------:R-:W-:Y:S03]  /*57f0*/  UISETP.GE.AND UP0, UPT, UR6, UR4, UPT ;  /* 0x000000040600728c */ /* 0x000fe6000bf06270 */
[----:B------:R-:W-:Y:S01]  /*5800*/  UMOV UR4, UR11 ;  /* 0x0000000b00047c82 */ /* 0x000fe20008000000 */
[----:B------:R-:W-:Y:S02]  /*5810*/  UISETP.GE.OR UP0, UPT, UR5, UR8, UP0 ;  /* 0x000000080500728c */ /* 0x000fe40008706670 */
[----:B------:R-:W-:Y:S02]  /*5820*/  USHF.R.U32.HI UR4, URZ, UR23, UR4 ;  /* 0x00000017ff047299 */ /* 0x000fe40008011604 */
[----:B------:R-:W-:Y:S02]  /*5830*/  UIMAD.WIDE.U32 UR8, UR5, UR22, URZ ;  /* 0x00000016050872a5 */ /* 0x000fe4000f8e00ff */
[----:B------:R-:W-:Y:S04]  /*5840*/  USEL UR10, UR6, UR4, !UP4 ;  /* 0x00000004060a7287 */ /* 0x000fe8000e000000 */
[----:B------:R-:W-:Y:S01]  /*5850*/  UIADD3 UR11, UPT, UPT, -UR10, URZ, URZ ;  /* 0x000000ff0a0b7290 */ /* 0x000fe2000fffe1ff */
[----:B------:R-:W-:Y:S02]  /*5860*/  @!UP0 UMOV UR4, UR9 ;  /* 0x0000000900048c82 */ /* 0x000fe40008000000 */
[----:B------:R-:W-:Y:S02]  /*5870*/  @!UP0 USHF.R.U32.HI UR4, URZ, UR23, UR4 ;  /* 0x00000017ff048299 */ /* 0x000fe40008011604 */
[----:B------:R-:W-:Y:S02]  /*5880*/  UIMAD UR8, UR42, UR11, UR6 ;  /* 0x0000000b2a0872a4 */ /* 0x000fe4000f8e0206 */
[----:B------:R-:W-:Y:S04]  /*5890*/  @!UP0 USEL UR4, UR5, UR4, !UP4 ;  /* 0x0000000405048287 */ /* 0x000fe8000e000000 */
[----:B------:R-:W-:Y:S02]  /*58a0*/  @!UP0 UIMAD UR8, UR7, UR8, UR4 ;  /* 0x00000008070882a4 */ /* 0x000fe4000f8e0204 */
[----:B------:R-:W-:Y:S02]  /*58b0*/  @!UP0 UIADD3 UR9, UPT, UPT, UR10, -UR4, URZ ;  /* 0x800000040a098290 */ /* 0x000fe4000fffe0ff */
[----:B------:R-:W-:Y:S02]  /*58c0*/  UIADD3 UR4, UPT, UPT, -UR5, URZ, URZ ;  /* 0x000000ff05047290 */ /* 0x000fe4000fffe1ff */
[----:B------:R-:W-:Y:S02]  /*58d0*/  UIADD3 UR7, UPT, UPT, -UR6, URZ, URZ ;  /* 0x000000ff06077290 */ /* 0x000fe4000fffe1ff */
[----:B------:R-:W-:Y:S02]  /*58e0*/  @!UP0 UIMAD UR6, UR9, UR42, UR5 ;  /* 0x0000002a090682a4 */ /* 0x000fe4000f8e0205 */
[----:B------:R-:W-:Y:S02]  /*58f0*/  UIMAD UR14, UR15, UR4, UR14 ;  /* 0x000000040f0e72a4 */ /* 0x000fe4000f8e020e */
[----:B------:R-:W-:Y:S01]  /*5900*/  UIMAD UR13, UR30, UR7, UR13 ;  /* 0x000000071e0d72a4 */ /* 0x000fe2000f8e020d */
[----:B------:R-:W-:Y:S02]  /*5910*/  @!UP0 UMOV UR5, UR8 ;  /* 0x0000000800058c82 */ /* 0x000fe40008000000 */
[----:B------:R-:W-:Y:S02]  /*5920*/  UIMAD UR14, UR5, UR15, UR14 ;  /* 0x0000000f050e72a4 */ /* 0x000fe4000f8e020e */
[----:B------:R-:W-:Y:S11]  /*5930*/  UIMAD UR13, UR6, UR30, UR13 ;  /* 0x0000001e060d72a4 */ /* 0x000ff6000f8e020d */
[----:B------:R-:W-:Y:S01]  /*5940*/  @!UPT UIADD3 URZ, UPT, UPT, URZ, URZ, URZ ;  /* 0x000000fffffff290 */ /* 0x000fe2000fffe0ff */
.L_x_107:
[----:B------:R-:W3:Y:S01]  /*5950*/  @!UP2 LDCU.128 UR8, c[0x0][0xb10] ;  /* 0x00016200ff08a7ac */ /* 0x000ee20008000c00 */
[C---:B----4-:R-:W-:Y:S02]  /*5960*/  ISETP.NE.U32.AND P1, PT, R4.reuse, RZ, PT ;  /* 0x000000ff0400720c */ /* 0x050fe40003f25070 */
[----:B------:R-:W-:Y:S02]  /*5970*/  ISETP.NE.U32.AND P0, PT, R4, RZ, PT ;  /* 0x000000ff0400720c */ /* 0x000fe40003f05070 */
[C---:B------:R-:W-:Y:S02]  /*5980*/  ISETP.NE.AND.EX P1, PT, R5.reuse, RZ, PT, P1 ;  /* 0x000000ff0500720c */ /* 0x040fe40003f25310 */
[----:B------:R-:W-:Y:S01]  /*5990*/  ISETP.NE.AND.EX P0, PT, R5, RZ, PT, P0 ;  /* 0x000000ff0500720c */ /* 0x000fe20003f05300 */
[----:B------:R-:W4:Y:S01]  /*59a0*/  @!UP2 LDCU UR5, c[0x0][0xb0c] ;  /* 0x00016180ff05a7ac */ /* 0x000f220008000800 */
[----:B------:R-:W-:Y:S01]  /*59b0*/  SHF.L.U32 R9, R15, 0x1f, RZ ;  /* 0x0000001f0f097819 */ /* 0x000fe200000006ff */
[----:B------:R-:W-:Y:S02]  /*59c0*/  USHF.L.U32 UR19, UR16, 0x6, URZ ;  /* 0x0000000610137899 */ /* 0x000fe400080006ff */
[----:B------:R-:W-:Y:S02]  /*59d0*/  USHF.L.U32 UR18, UR20, 0x7, URZ ;  /* 0x0000000714127899 */ /* 0x000fe400080006ff */
[----:B---3--:R-:W-:Y:S07]  /*59e0*/  UIMAD.WIDE.U32 UR6, UR14, UR8, URZ ;  /* 0x000000080e0672a5 */ /* 0x008fee000f8e00ff */
[----:B------:R-:W-:Y:S01]  /*59f0*/  @!UP2 UMOV UR4, UR7 ;  /* 0x000000070004ac82 */ /* 0x000fe20008000000 */
[----:B----4-:R-:W-:Y:S02]  /*5a00*/  @!UP2 UISETP.NE.AND UP0, UPT, UR5, 0x1, UPT ;  /* 0x000000010500a88c */ /* 0x010fe4000bf05270 */
[----:B------:R-:W-:Y:S02]  /*5a10*/  @!UP2 USHF.R.U32.HI UR4, URZ, UR9, UR4 ;  /* 0x00000009ff04a299 */ /* 0x000fe40008011604 */
[----:B------:R-:W-:Y:S02]  /*5a20*/  UIMAD.WIDE.U32 UR6, UR13, UR11, URZ ;  /* 0x0000000b0d0672a5 */ /* 0x000fe4000f8e00ff */
[----:B------:R-:W-:Y:S02]  /*5a30*/  @!UP2 USEL UR8, UR14, UR4, !UP0 ;  /* 0x000000040e08a287 */ /* 0x000fe4000c000000 */
[----:B------:R-:W-:Y:S03]  /*5a40*/  @!UP2 UISETP.NE.AND UP0, UPT, UR10, 0x1, UPT ;  /* 0x000000010a00a88c */ /* 0x000fe6000bf05270 */
[----:B------:R-:W-:Y:S02]  /*5a50*/  @!UP2 UMOV UR6, UR7 ;  /* 0x000000070006ac82 */ /* 0x000fe40008000000 */
[----:B------:R-:W3:Y:S02]  /*5a60*/  @!UP2 LDCU UR4, c[0x0][0xb20] ;  /* 0x00016400ff04a7ac */ /* 0x000ee40008000800 */
[----:B---3--:R-:W-:Y:S04]  /*5a70*/  @!UP2 USHF.R.U32.HI UR6, URZ, UR4, UR6 ;  /* 0x00000004ff06a299 */ /* 0x008fe80008011606 */
[----:B------:R-:W-:Y:S04]  /*5a80*/  @!UP2 USEL UR6, UR13, UR6, !UP0 ;  /* 0x000000060d06a287 */ /* 0x000fe8000c000000 */
[----:B------:R-:W-:Y:S02]  /*5a90*/  @!UP2 UIADD3 UR4, UPT, UPT, -UR8, UR6, URZ ;  /* 0x000000060804a290 */ /* 0x000fe4000fffe1ff */
[----:B------:R-:W-:Y:S02]  /*5aa0*/  @!UP2 UIADD3 UR6, UPT, UPT, UR8, -UR6, URZ ;  /* 0x800000060806a290 */ /* 0x000fe4000fffe0ff */
[----:B------:R-:W-:Y:S02]  /*5ab0*/  @!UP2 UIMAD UR14, UR4, UR5, UR14 ;  /* 0x00000005040ea2a4 */ /* 0x000fe4000f8e020e */
[----:B------:R-:W-:Y:S01]  /*5ac0*/  @!UP2 UIMAD UR13, UR6, UR10, UR13 ;  /* 0x0000000a060da2a4 */ /* 0x000fe2000f8e020d */
[----:B------:R-:W-:Y:S11]  /*5ad0*/  BRA.U UP3, `(.L_x_108) ;  /* 0x0000000103107547 */ /* 0x000ff6000b800000 */
[----:B--2---:R-:W-:Y:S04]  /*5ae0*/  MOV R0, UR38 ;  /* 0x0000002600007c02 */ /* 0x004fe80008000f00 */
[----:B------:R-:W-:Y:S04]  /*5af0*/  SHF.L.U32 R11, R0, 0x1f, RZ ;  /* 0x0000001f000b7819 */ /* 0x000fe800000006ff */
[----:B------:R-:W2:Y:S02]  /*5b00*/  SYNCS.PHASECHK.TRANS64.TRYWAIT P2, [UR21+0x248], R11 ;  /* 0x0002480bff0075a7 */ /* 0x000ea40008041115 */
[----:B--2---:R-:W-:Y:S05]  /*5b10*/  @!P2 BRA `(.L_x_109) ;  /* 0x000000440000a947 */ /* 0x004fea0003800000 */
.L_x_108:
[----:B------:R-:W-:Y:S05]  /*5b20*/  @!P1 BRA `(.L_x_110) ;  /* 0x0000000000309947 */ /* 0x000fea0003800000 */
[----:B------:R-:W-:Y:S01]  /*5b30*/  ISETP.NE.U32.AND P1, PT, R2, RZ, PT ;  /* 0x000000ff0200720c */ /* 0x000fe20003f25070 */
[----:B------:R-:W3:Y:S01]  /*5b40*/  LDCU.64 UR4, c[0x0][0x358] ;  /* 0x00006b00ff0477ac */ /* 0x000ee20008000a00 */
[----:B------:R-:W-:Y:S02]  /*5b50*/  IMAD.MOV.U32 R84, RZ, RZ, 0x1 ;  /* 0x00000001ff547424 */ /* 0x000fe400078e00ff */
[----:B------:R-:W-:Y:S11]  /*5b60*/  ISETP.NE.AND.EX P1, PT, R3, RZ, PT, P1 ;  /* 0x000000ff0300720c */ /* 0x000ff60003f25310 */
[----:B------:R-:W-:Y:S02]  /*5b70*/  @!UPT UIADD3 URZ, UPT, UPT, URZ, URZ, URZ ;  /* 0x000000fffffff290 */ /* 0x000fe4000fffe0ff */
[----:B--2---:R-:W2:Y:S01]  /*5b80*/  @P1 LDC.64 R10, c[0x0][0x888] ;  /* 0x00022200ff0a1b82 */ /* 0x004ea20000000a00 */
[----:B------:R-:W-:Y:S04]  /*5b90*/  @P1 IMAD R0, R4, UR36, RZ ;  /* 0x0000002404001c24 */ /* 0x000fe8000f8e02ff */
[----:B--2---:R-:W-:Y:S04]  /*5ba0*/  @P1 IMAD.WIDE R10, R0, 0x4, R10 ;  /* 0x00000004000a1825 */ /* 0x004fe800078e020a */
[----:B------:R-:W-:Y:S01]  /*5bb0*/  HFMA2 R0, -RZ, RZ, 0, 5.9604644775390625e-08 ;  /* 0x00000001ff007431 */ /* 0x000fe200000001ff */
[----:B---3-5:R3:W5:Y:S04]  /*5bc0*/  @P1 LDG.E R41, desc[UR4][R10.64] ;  /* 0x000000040a291981 */ /* 0x028768000c1e1900 */
[----:B------:R-:W-:Y:S01]  /*5bd0*/  @!P1 PRMT R84, R0, 0x7610, R84 ;  /* 0x0000761000549816 */ /* 0x000fe20000000054 */
[----:B---3--:R-:W4:Y:S06]  /*5be0*/  @!P1 LDC R41, c[0x0][0x880] ;  /* 0x00022000ff299b82 */ /* 0x008f2c0000000800 */
.L_x_110:
[----:B----45:R-:W-:Y:S01]  /*5bf0*/  @!P0 FSETP.EQ.AND P1, PT, R41, RZ, PT ;  /* 0x000000ff2900820b */ /* 0x030fe20003f22000 */
[----:B------:R-:W-:Y:S01]  /*5c00*/  @!UPT UIADD3 URZ, UPT, UPT, URZ, URZ, URZ ;  /* 0x000000fffffff290 */ /* 0x000fe2000fffe0ff */
[----:B------:R-:W-:Y:S11]  /*5c10*/  @!P0 BRA `(.L_x_111) ;  /* 0x0000000000188947 */ /* 0x000ff60003800000 */
[----:B------:R-:W-:Y:S02]  /*5c20*/  LOP3.LUT P0, RZ, R84, 0xff, RZ, 0xc0, !PT ;  /* 0x000000ff54ff7812 */ /* 0x000fe4000780c0ff */
[----:B------:R-:W-:Y:S04]  /*5c30*/  ISETP.NE.U32.AND P1, PT, R2, RZ, PT ;  /* 0x000000ff0200720c */ /* 0x000fe80003f25070 */
[----:B------:R-:W-:Y:S04]  /*5c40*/  ISETP.NE.AND.EX P1, PT, R3, RZ, PT, P1 ;  /* 0x000000ff0300720c */ /* 0x000fe80003f25310 */
[----:B------:R-:W-:Y:S03]  /*5c50*/  PLOP3.LUT P1, PT, P1, PT, PT, 0x8, 0x80 ;  /* 0x000000000080781c */ /* 0x000fe60000f2e170 */
[----:B------:R-:W-:Y:S11]  /*5c60*/  @P0 FSETP.EQ.AND P1, PT, R41, RZ, PT ;  /* 0x000000ff2900020b */ /* 0x000ff60003f22000 */
[----:B------:R-:W-:Y:S02]  /*5c70*/  @!UPT UIADD3 URZ, UPT, UPT, URZ, URZ, URZ ;  /* 0x000000fffffff290 */ /* 0x000fe4000fffe0ff */
.L_x_111:
[----:B------:R-:W3:Y:S01]  /*5c80*/  SYNCS.PHASECHK.TRANS64.TRYWAIT P2, [UR21+0x230], R9 ;  /* 0x00023009ff0075a7 */ /* 0x000ee20008041115 */
[----:B------:R-:W-:Y:S04]  /*5c90*/  ELECT P0, URZ, PT ;  /* 0x0000000000ff782f */ /* 0x000fe80003800000 */
[----:B------:R-:W-:Y:S11]  /*5ca0*/  PLOP3.LUT P1, PT, P1, P0, PT, 0xf2, 0x2f ;  /* 0x00000000002f781c */ /* 0x000ff60000f21e72 */
[----:B------:R-:W-:Y:S02]  /*5cb0*/  @!UPT UIADD3 URZ, UPT, UPT, URZ, URZ, URZ ;  /* 0x000000fffffff290 */ /* 0x000fe4000fffe0ff */
[----:B------:R-:W-:Y:S05]  /*5cc0*/  @!P1 IADD3 R8, P0, PT, R16, 0x580, RZ ;  /* 0x0000058010089810 */ /* 0x000fea0007f1e0ff */
[----:B------:R-:W-:Y:S01]  /*5cd0*/  @!P1 IMAD.X R6, RZ, RZ, R17, P0 ;  /* 0x000000ffff069224 */ /* 0x000fe200000e0611 */
[----:B---3--:R-:W-:Y:S07]  /*5ce0*/  @!P2 BRA `(.L_x_112) ;  /* 0x0000004000a4a947 */ /* 0x008fee0003800000 */
.L_x_233:
[----:B------:R-:W-:Y:S01]  /*5cf0*/  @!P1 R2UR UR5, R8 ;  /* 0x00000000080592ca */ /* 0x000fe200000e0000 */
[----:B------:R-:W-:Y:S01]  /*5d00*/  VOTEU.ALL UP0, P1 ;  /* 0x0000000000ff7886 */ /* 0x000fe20000800000 */
[----:B------:R-:W-:Y:S01]  /*5d10*/  @!P1 R2UR UR4, R6 ;  /* 0x00000000060492ca */ /* 0x000fe200000e0000 */
[----:B--2---:R-:W-:Y:S01]  /*5d20*/  @!P1 IMAD.MOV.U32 R0, RZ, RZ, 0x1000 ;  /* 0x00001000ff009424 */ /* 0x004fe200078e00ff */
[----:B------:R-:W-:Y:S01]  /*5d30*/  UMOV UR6, 0x0 ;  /* 0x0000000000067882 */ /* 0x000fe20000000000 */
[----:B------:R-:W-:Y:S01]  /*5d40*/  UMOV UR7, 0x10000000 ;  /* 0x1000000000077882 */ /* 0x000fe20000000000 */
[----:B------:R-:W-:Y:S01]  /*5d50*/  @!UP0 UIADD3 UR16, UPT, UPT, UR21, 0x400, URZ ;  /* 0x0000040015108890 */ /* 0x000fe2000fffe0ff */
[----:B------:R-:W-:Y:S01]  /*5d60*/  VIADD R14, R14, 0x1 ;  /* 0x000000010e0e7836 */ /* 0x000fe20000000000 */
[----:B------:R-:W-:Y:S01]  /*5d70*/  VOTEU.ALL UP0, P1 ;  /* 0x0000000000ff7886 */ /* 0x000fe20000800000 */
[----:B------:R-:W-:Y:S04]  /*5d80*/  UMOV UR20, UR36 ;  /* 0x0000002400147c82 */ /* 0x000fe80008000000 */
[----:B------:R-:W-:Y:S02]  /*5d90*/  IMAD.U32 R10, RZ, RZ, UR5 ;  /* 0x00000005ff0a7e24 */ /* 0x000fe4000f8e00ff */
[----:B------:R-:W-:Y:S03]  /*5da0*/  IMAD.U32 R11, RZ, RZ, UR4 ;  /* 0x00000004ff0b7e24 */ /* 0x000fe6000f8e00ff */
[----:B------:R-:W-:Y:S02]  /*5db0*/  @!P1 R2UR UR4, R10 ;  /* 0x000000000a0492ca */ /* 0x000fe400000e0000 */
[----:B------:R-:W-:Y:S11]  /*5dc0*/  @!P1 R2UR UR5, R11 ;  /* 0x000000000b0592ca */ /* 0x000ff600000e0000 */
[----:B------:R-:W-:Y:S02]  /*5dd0*/  @!UPT UIADD3 URZ, UPT, UPT, URZ, URZ, URZ ;  /* 0x000000fffffff290 */ /* 0x000fe4000fffe0ff */
[----:B------:R2:W-:Y:S01]  /*5de0*/  @!UP0 UTMALDG.3D [UR16], [UR4], desc[UR6] ;  /* 0x00000610040085b4 */ /* 0x0005e20008011000 */
[----:B------:R2:W-:Y:S01]  /*5df0*/  @!P1 SYNCS.ARRIVE.TRANS64.RED.A0TR RZ, [UR21+0x220], R0 ;  /* 0x00022000ffff99a7 */ /* 0x0005e20008300415 */
[----:B------:R-:W-:Y:S01]  /*5e00*/  SYNCS.ARRIVE.TRANS64.RED.A1T0 RZ, [UR34], RZ ;  /* 0x000000ffffff79a7 */ /* 0x000fe20008100422 */
[----:B------:R-:W3:Y:S02]  /*5e10*/  SYNCS.PHASECHK.TRANS64.TRYWAIT P0, [UR21+0x238], R9 ;  /* 0x00023809ff0075a7 */ /* 0x000ee40008001115 */
[----:B--23--:R-:W-:Y:S05]  /*5e20*/  @!P0 BRA `(.L_x_113) ;  /* 0x00000040006c8947 */ /* 0x00cfea0003800000 */
.L_x_235:
[----:B------:R-:W-:Y:S01]  /*5e30*/  @!P1 IADD3 R6, P0, PT, R16, 0x580, RZ ;  /* 0x0000058010069810 */ /* 0x000fe20007f1e0ff */
[----:B------:R-:W-:Y:S01]  /*5e40*/  VOTEU.ALL UP0, P1 ;  /* 0x0000000000ff7886 */ /* 0x000fe20000800000 */
[----:B------:R-:W-:Y:S01]  /*5e50*/  UMOV UR6, 0x0 ;  /* 0x0000000000067882 */ /* 0x000fe20000000000 */
[----:B------:R-:W-:Y:S01]  /*5e60*/  UMOV UR7, 0x10000000 ;  /* 0x1000000000077882 */ /* 0x000fe20000000000 */
[----:B------:R-:W-:Y:S01]  /*5e70*/  @!P1 R2UR UR5, R6 ;  /* 0x00000000060592ca */ /* 0x000fe200000e0000 */
[----:B--2---:R-:W-:Y:S01]  /*5e80*/  @!P1 IMAD.X R0, RZ, RZ, R17, P0 ;  /* 0x000000ffff009224 */ /* 0x004fe200000e0611 */
[----:B------:R-:W-:Y:S01]  /*5e90*/  @!UP0 UIADD3 UR10, UPT, UPT, UR18, 0x40, URZ ;  /* 0x00000040120a8890 */ /* 0x000fe2000fffe0ff */
[----:B------:R-:W-:Y:S01]  /*5ea0*/  ISETP.NE.AND P0, PT, R14, 0x2, PT ;  /* 0x000000020e00780c */ /* 0x000fe20003f05270 */
[----:B------:R-:W-:Y:S01]  /*5eb0*/  @!UP0 UIADD3 UR8, UPT, UPT, UR21, 0x1400, URZ ;  /* 0x0000140015088890 */ /* 0x000fe2000fffe0ff */
[----:B------:R-:W-:Y:S01]  /*5ec0*/  LOP3.LUT R15, R15, 0x1, RZ, 0x3c, !PT ;  /* 0x000000010f0f7812 */ /* 0x000fe200078e3cff */
[----:B------:R-:W-:Y:S01]  /*5ed0*/  @!UP0 UIADD3 UR9, UPT, UPT, UR21, 0x228, URZ ;  /* 0x0000022815098890 */ /* 0x000fe2000fffe0ff */
[----:B------:R-:W-:Y:S01]  /*5ee0*/  @!P1 R2UR UR4, R0 ;  /* 0x00000000000492ca */ /* 0x000fe200000e0000 */
[----:B------:R-:W-:Y:S01]  /*5ef0*/  VOTEU.ALL UP0, P1 ;  /* 0x0000000000ff7886 */ /* 0x000fe20000800000 */
[----:B------:R-:W-:Y:S01]  /*5f00*/  UMOV UR11, UR19 ;  /* 0x00000013000b7c82 */ /* 0x000fe20008000000 */
[----:B------:R-:W-:Y:S01]  /*5f10*/  UMOV UR12, UR36 ;  /* 0x00000024000c7c82 */ /* 0x000fe20008000000 */
[----:B------:R-:W-:Y:S01]  /*5f20*/  SEL R0, RZ, 0x1, P0 ;  /* 0x00000001ff007807 */ /* 0x000fe20000000000 */
[----:B------:R-:W-:Y:S01]  /*5f30*/  UIADD3 UR20, UPT, UPT, UR13, UR62, URZ ;  /* 0x0000003e0d147290 */ /* 0x000fe2000fffe0ff */
[----:B------:R-:W-:Y:S01]  /*5f40*/  IMAD.U32 R8, RZ, RZ, UR5 ;  /* 0x00000005ff087e24 */ /* 0x000fe2000f8e00ff */
[----:B------:R-:W-:Y:S01]  /*5f50*/  SEL R14, R14, RZ, P0 ;  /* 0x000000ff0e0e7207 */ /* 0x000fe20000000000 */
[----:B------:R-:W-:Y:S01]  /*5f60*/  UIADD3 UR16, UPT, UPT, UR14, UR59, URZ ;  /* 0x0000003b0e107290 */ /* 0x000fe2000fffe0ff */
[----:B------:R-:W-:Y:S01]  /*5f70*/  LOP3.LUT R13, R13, R0, RZ, 0x3c, !PT ;  /* 0x000000000d0d7212 */ /* 0x000fe200078e3cff */
[----:B------:R-:W-:Y:S01]  /*5f80*/  UPLOP3.LUT UP3, UPT, UPT, UPT, UPT, 0x80, 0x8 ;  /* 0x000000000008789c */ /* 0x000fe20003f6f070 */
[----:B------:R-:W-:Y:S02]  /*5f90*/  UMOV UR36, UR26 ;  /* 0x0000001a00247c82 */ /* 0x000fe40008000000 */
[----:B------:R-:W-:Y:S01]  /*5fa0*/  IMAD.U32 R9, RZ, RZ, UR4 ;  /* 0x00000004ff097e24 */ /* 0x000fe2000f8e00ff */
[----:B------:R-:W-:Y:S04]  /*5fb0*/  @!P1 R2UR UR4, R8 ;  /* 0x00000000080492ca */ /* 0x000fe800000e0000 */
[----:B------:R-:W-:Y:S11]  /*5fc0*/  @!P1 R2UR UR5, R9 ;  /* 0x00000000090592ca */ /* 0x000ff600000e0000 */
[----:B------:R-:W-:Y:S02]  /*5fd0*/  @!UPT UIADD3 URZ, UPT, UPT, URZ, URZ, URZ ;  /* 0x000000fffffff290 */ /* 0x000fe4000fffe0ff */
[----:B------:R2:W-:Y:S01]  /*5fe0*/  @!UP0 UTMALDG.3D [UR8], [UR4], desc[UR6] ;  /* 0x00000608040085b4 */ /* 0x0005e20008011000 */
[----:B------:R2:W-:Y:S01]  /*5ff0*/  @!P1 SYNCS.ARRIVE.TRANS64.RED.A0TR RZ, [UR21+0x228], R7 ;  /* 0x00022807ffff99a7 */ /* 0x0005e20008300415 */
[----:B------:R-:W-:Y:S01]  /*6000*/  SYNCS.ARRIVE.TRANS64.RED.A1T0 RZ, [UR33], RZ ;  /* 0x000000ffffff79a7 */ /* 0x000fe20008100421 */
[----:B------:R-:W-:Y:S05]  /*6010*/  BRA.U UP1, `(.L_x_114) ;  /* 0xfffffff5012c7547 */ /* 0x000fea000b83ffff */
[----:B------:R-:W-:-:S04]  /*6020*/  SHF.L.U32 R3, R15, 0x1f, RZ ;  /* 0x0000001f0f037819 */ /* 0x000fc800000006ff */
[----:B------:R-:W3:Y:S02]  /*6030*/  SYNCS.PHASECHK.TRANS64.TRYWAIT P0, [UR21+0x230], R3 ;  /* 0x00023003ff0075a7 */ /* 0x000ee40008001115 */
[----:B---3--:R-:W-:Y:S05]  /*6040*/  @!P0 BRA `(.L_x_115) ;  /* 0x0000003c00fc8947 */ /* 0x008fea0003800000 */
.L_x_237:
[----:B---3--:R-:W-:-:S07]  /*6050*/  MOV R0, UR21 ;  /* 0x0000001500007c02 */ /* 0x008fce0008000f00 */
.L_x_116:
[----:B---3--:R-:W-:-:S04]  /*6060*/  SHF.L.U32 R3, R15, 0x1f, RZ ;  /* 0x0000001f0f037819 */ /* 0x008fc800000006ff */
[----:B------:R3:W4:Y:S03]  /*6070*/  SYNCS.PHASECHK.TRANS64.TRYWAIT P0, [R0+URZ+0x238], R3 ;  /* 0x00023803000075a7 */ /* 0x00072600080011ff */
[----:B----4-:R-:W-:Y:S05]  /*6080*/  @!P0 NANOSLEEP.SYNCS 0x989680 ;  /* 0x009896800000895d */ /* 0x010fea0003900000 */
[----:B------:R-:W4:Y:S02]  /*6090*/  @!P0 SYNCS.PHASECHK.TRANS64 P0, [R0+URZ+0x238], R3 ;  /* 0x00023803000085a7 */ /* 0x000f2400080010ff */
[----:B-12-4-:R-:W-:Y:S05]  /*60a0*/  @P0 EXIT ;  /* 0x000000000000094d */ /* 0x016fea0003800000 */
[----:B------:R-:W-:Y:S05]  /*60b0*/  BRA `(.L_x_116) ;  /* 0xfffffffc00e87947 */ /* 0x000fea000383ffff */
.L_x_105:
[----:B------:R-:W-:-:S06]  /*60c0*/  UISETP.GE.AND UP0, UPT, UR17, 0x4, UPT ;  /* 0x000000041100788c */ /* 0x000fcc000bf06270 */
[----:B------:R-:W-:-:S13]  /*60d0*/  PLOP3.LUT P0, PT, PT, PT, UP0, 0x80, 0x8 ;  /* 0x000000000008781c */ /* 0x000fda0003f0f008 */
[----:B-1----:R-:W-:Y:S05]  /*60e0*/  @!P0 EXIT ;  /* 0x000000000000894d */ /* 0x002fea0003800000 */
[----:B------:R-:W1:Y:S08]  /*60f0*/  S2UR UR4, SR_CgaCtaId ;  /* 0x00000000000479c3 */ /* 0x000e700000008800 */
[----:B------:R-:W-:Y:S01]  /*6100*/  BAR.SYNC.DEFER_BLOCKING 0x6, 0xa0 ;  /* 0x0182800000007b1d */ /* 0x000fe20000010000 */
[C---:B------:R-:W-:Y:S01]  /*6110*/  IMAD.SHL.U32 R7, R93.reuse, 0x40, RZ ;  /* 0x000000405d077824 */ /* 0x040fe200078e00ff */
[C---:B------:R-:W-:Y:S01]  /*6120*/  LOP3.LUT R95, R93.reuse, 0x60, RZ, 0xc0, !PT ;  /* 0x000000605d5f7812 */ /* 0x040fe200078ec0ff */
[----:B------:R-:W-:-:S02]  /*6130*/  IMAD.SHL.U32 R4, R93, 0x20, RZ ;  /* 0x000000205d047824 */ /* 0x000fc400078e00ff */
[----:B------:R-:W-:Y:S02]  /*6140*/  HFMA2 R36, -RZ, RZ, 0, 0 ;  /* 0x00000000ff247431 */ /* 0x000fe400000001ff */
[----:B------:R-:W-:Y:S01]  /*6150*/  IMAD.SHL.U32 R6, R93, 0x2, RZ ;  /* 0x000000025d067824 */ /* 0x000fe200078e00ff */
[----:B------:R-:W-:Y:S01]  /*6160*/  UMOV UR44, 0x400 ;  /* 0x00000400002c7882 */ /* 0x000fe20000000000 */
[----:B------:R-:W2:Y:S01]  /*6170*/  LDC.64 R82, c[0x0][0x8b0] ;  /* 0x00022c00ff527b82 */ /* 0x000ea20000000a00 */
[----:B------:R-:W-:Y:S01]  /*6180*/  LOP3.LUT R5, R7, 0x180, RZ, 0xc0, !PT ;  /* 0x0000018007057812 */ /* 0x000fe200078ec0ff */
[----:B------:R-:W-:Y:S01]  /*6190*/  IMAD.U32 R37, R93, 0x10000, RZ ;  /* 0x000100005d257824 */ /* 0x000fe200078e00ff */
[----:B------:R-:W-:Y:S01]  /*61a0*/  LOP3.LUT R4, R4, 0xc00, RZ, 0xc0, !PT ;  /* 0x00000c0004047812 */ /* 0x000fe200078ec0ff */
[----:B------:R-:W-:Y:S01]  /*61b0*/  IMAD.MOV.U32 R92, RZ, RZ, RZ ;  /* 0x000000ffff5c7224 */ /* 0x000fe200078e00ff */
[----:B------:R-:W-:Y:S01]  /*61c0*/  LOP3.LUT R6, R5, 0x20, R6, 0xf8, !PT ;  /* 0x0000002005067812 */ /* 0x000fe200078ef806 */
[----:B------:R-:W-:Y:S01]  /*61d0*/  IMAD.SHL.U32 R5, R93, 0x8, RZ ;  /* 0x000000085d057824 */ /* 0x000fe200078e00ff */
[----:B------:R-:W-:Y:S01]  /*61e0*/  LOP3.LUT R4, R4, 0x40, R7, 0xf8, !PT ;  /* 0x0000004004047812 */ /* 0x000fe200078ef807 */
[----:B------:R-:W3:Y:S01]  /*61f0*/  LDC.64 R80, c[0x0][0x8a8] ;  /* 0x00022a00ff507b82 */ /* 0x000ee20000000a00 */
[----:B------:R-:W-:Y:S01]  /*6200*/  LOP3.LUT R37, R37, 0x600000, RZ, 0xc0, !PT ;  /* 0x0060000025257812 */ /* 0x000fe200078ec0ff */
[----:B------:R-:W-:Y:S01]  /*6210*/  IMAD.MOV.U32 R87, RZ, RZ, RZ ;  /* 0x000000ffff577224 */ /* 0x000fe200078e00ff */
[----:B------:R-:W-:-:S02]  /*6220*/  LOP3.LUT R5, R6, 0x30, R5, 0x78, !PT ;  /* 0x0000003006057812 */ /* 0x000fc400078e7805 */
[----:B------:R-:W-:Y:S02]  /*6230*/  CS2R R90, SRZ ;  /* 0x00000000005a7805 */ /* 0x000fe4000001ff00 */
[----:B------:R-:W-:Y:S01]  /*6240*/  LOP3.LUT R4, R4, 0x200, R7, 0xf8, !PT ;  /* 0x0000020004047812 */ /* 0x000fe200078ef807 */
[----:B------:R-:W-:Y:S01]  /*6250*/  IMAD.MOV.U32 R89, RZ, RZ, RZ ;  /* 0x000000ffff597224 */ /* 0x000fe200078e00ff */
[----:B------:R-:W-:Y:S01]  /*6260*/  LOP3.LUT R93, R93, 0x2, RZ, 0xc0, !PT ;  /* 0x000000025d5d7812 */ /* 0x000fe200078ec0ff */
[----:B-1----:R-:W-:Y:S01]  /*6270*/  ULEA UR44, UR4, UR44, 0x18 ;  /* 0x0000002c042c7291 */ /* 0x002fe2000f8ec0ff */
[----:B------:R-:W-:Y:S01]  /*6280*/  LOP3.LUT R71, R4, R5, RZ, 0xfc, !PT ;  /* 0x0000000504477212 */ /* 0x000fe200078efcff */
[----:B------:R-:W1:Y:S01]  /*6290*/  LDCU UR57, c[0x0][0x370] ;  /* 0x00006e00ff3977ac */ /* 0x000e620008000800 */
[----:B------:R-:W-:Y:S01]  /*62a0*/  IADD3 R88, PT, PT, -R93, RZ, RZ ;  /* 0x000000ff5d587210 */ /* 0x000fe20007ffe1ff */
[----:B------:R-:W-:Y:S01]  /*62b0*/  UIADD3 UR4, UPT, UPT, UR44, 0x2400, URZ ;  /* 0x000024002c047890 */ /* 0x000fe2000fffe0ff */
[----:B------:R-:W4:Y:S04]  /*62c0*/  LDCU UR43, c[0x0][0xb0c] ;  /* 0x00016180ff2b77ac */ /* 0x000f280008000800 */
[----:B------:R-:W1:Y:S01]  /*62d0*/  LDS R0, [UR44+0x300] ;  /* 0x0003002cff007984 */ /* 0x000e620008000800 */
[----:B------:R-:W-:Y:S01]  /*62e0*/  IMAD.U32 R94, RZ, RZ, UR4 ;  /* 0x00000004ff5e7e24 */ /* 0x000fe2000f8e00ff */
[----:B------:R-:W1:Y:S01]  /*62f0*/  LDCU UR39, c[0x0][0xb30] ;  /* 0x00016600ff2777ac */ /* 0x000e620008000800 */
[----:B------:R-:W1:Y:S01]  /*6300*/  LDCU.64 UR46, c[0x0][0x888] ;  /* 0x00011100ff2e77ac */ /* 0x000e620008000a00 */
[----:B------:R-:W1:Y:S01]  /*6310*/  LDCU.64 UR40, c[0x0][0xb28] ;  /* 0x00016500ff2877ac */ /* 0x000e620008000a00 */
[----:B------:R-:W1:Y:S01]  /*6320*/  LDCU.64 UR60, c[0x0][0x890] ;  /* 0x00011200ff3c77ac */ /* 0x000e620008000a00 */
[----:B------:R-:W1:Y:S01]  /*6330*/  LDCU.128 UR52, c[0x0][0xb10] ;  /* 0x00016200ff3477ac */ /* 0x000e620008000c00 */
[----:B------:R-:W1:Y:S01]  /*6340*/  LDCU UR56, c[0x0][0x374] ;  /* 0x00006e80ff3877ac */ /* 0x000e620008000800 */
[----:B------:R-:W-:Y:S01]  /*6350*/  UIADD3 UR63, UPT, UPT, UR44, 0x400, URZ ;  /* 0x000004002c3f7890 */ /* 0x000fe2000fffe0ff */
[----:B-1234-:R-:W-:-:S11]  /*6360*/  IMAD.IADD R37, R0, 0x1, R37 ;  /* 0x0000000100257824 */ /* 0x01efd600078e0225 */
.L_x_142:
[----:B------:R-:W-:Y:S02]  /*6370*/  LEA R3, R87, UR44, 0x3 ;  /* 0x0000002c57037c11 */ /* 0x000fe4000f8e18ff */
[----:B------:R-:W-:Y:S02]  /*6380*/  SHF.L.U32 R0, R91, 0x1f, RZ ;  /* 0x0000001f5b007819 */ /* 0x000fe400000006ff */
[----:B------:R-:W-:Y:S02]  /*6390*/  LEA R5, R87, UR44, 0x4 ;  /* 0x0000002c57057c11 */ /* 0x000fe4000f8e20ff */
[----:B-1----:R-:W1:Y:S02]  /*63a0*/  SYNCS.PHASECHK.TRANS64.TRYWAIT P0, [R3+URZ+0x250], R0 ;  /* 0x00025000030075a7 */ /* 0x002e6400080011ff */
[----:B-1----:R-:W-:Y:S05]  /*63b0*/  @!P0 BRA `(.L_x_117) ;  /* 0x0000003c00388947 */ /* 0x002fea0003800000 */
.L_x_238:
        /* <DEDUP_REMOVED lines=11> */
[----:B------:R-:W-:Y:S01]  /*6470*/  PLOP3.LUT P0, PT, PT, PT, UP1, 0x80, 0x8 ;  /* 0x000000000008781c */ /* 0x000fe20003f0f018 */
[----:B------:R-:W-:Y:S11]  /*6480*/  UP2UR UR45, UPR, URZ, 0x2 ;  /* 0x00000002ff2d7883 */ /* 0x000ff60008000000 */
[----:B------:R-:W-:Y:S01]  /*6490*/  @!UPT UIADD3 URZ, UPT, UPT, URZ, URZ, URZ ;  /* 0x000000fffffff290 */ /* 0x000fe2000fffe0ff */
[----:B-1----:R-:W-:Y:S02]  /*64a0*/  @P0 SHF.R.U32.HI R0, RZ, 0x10, R5 ;  /* 0x00000010ff000819 */ /* 0x002fe40000011605 */
        /* <DEDUP_REMOVED lines=12> */
[----:B------:R-:W2:Y:S01]  /*6570*/  LDCU UR12, c[0x0][0xb20] ;  /* 0x00016400ff0c77ac */ /* 0x000ea20008000800 */
[----:B------:R-:W-:Y:S02]  /*6580*/  UIMAD.WIDE.U32 UR4, UR56, UR55, URZ ;  /* 0x00000037380472a5 */ /* 0x000fe4000f8e00ff */
[----:B------:R-:W-:Y:S02]  /*6590*/  UIMAD.WIDE.U32 UR6, UR57, UR52, URZ ;  /* 0x00000034390672a5 */ /* 0x000fe4000f8e00ff */
[----:B------:R-:W-:Y:S02]  /*65a0*/  UISETP.NE.AND UP0, UPT, UR54, 0x1, UPT ;  /* 0x000000013600788c */ /* 0x000fe4000bf05270 */
[----:B------:R-:W-:Y:S02]  /*65b0*/  UIMAD.WIDE.U32 UR8, UR37, UR55, URZ ;  /* 0x00000037250872a5 */ /* 0x000fe4000f8e00ff */
[----:B------:R-:W-:Y:S02]  /*65c0*/  UIMAD.WIDE.U32 UR10, UR38, UR52, URZ ;  /* 0x00000034260a72a5 */ /* 0x000fe4000f8e00ff */
[----:B------:R-:W-:Y:S02]  /*65d0*/  UISETP.NE.AND UP1, UPT, UR43, 0x1, UPT ;  /* 0x000000012b00788c */ /* 0x000fe4000bf25270 */
[----:B------:R-:W-:Y:S01]  /*65e0*/  UISETP.NE.AND UP2, UPT, UR42, 0x1, UPT ;  /* 0x000000012a00788c */ /* 0x000fe2000bf45270 */
[----:B------:R-:W-:Y:S02]  /*65f0*/  UMOV UR4, UR5 ;  /* 0x0000000500047c82 */ /* 0x000fe40008000000 */
[----:B--2---:R-:W-:Y:S03]  /*6600*/  USHF.R.U32.HI UR5, URZ, UR12, UR4 ;  /* 0x0000000cff057299 */ /* 0x004fe60008011604 */
[----:B------:R-:W-:Y:S02]  /*6610*/  UMOV UR4, UR7 ;  /* 0x0000000700047c82 */ /* 0x000fe40008000000 */
[----:B------:R-:W-:Y:S02]  /*6620*/  USHF.R.U32.HI UR7, URZ, UR53, UR4 ;  /* 0x00000035ff077299 */ /* 0x000fe40008011604 */
[----:B------:R-:W-:Y:S02]  /*6630*/  USEL UR4, UR56, UR5, !UP0 ;  /* 0x0000000538047287 */ /* 0x000fe4000c000000 */
[----:B------:R-:W-:Y:S01]  /*6640*/  USEL UR7, UR57, UR7, !UP1 ;  /* 0x0000000739077287 */ /* 0x000fe2000c800000 */
[----:B------:R-:W-:Y:S01]  /*6650*/  UMOV UR5, UR9 ;  /* 0x0000000900057c82 */ /* 0x000fe20008000000 */
[----:B------:R-:W-:Y:S02]  /*6660*/  UIMAD.WIDE.U32 UR8, UR4, UR40, URZ ;  /* 0x00000028040872a5 */ /* 0x000fe4000f8e00ff */
[----:B------:R-:W-:Y:S03]  /*6670*/  USHF.R.U32.HI UR6, URZ, UR12, UR5 ;  /* 0x0000000cff067299 */ /* 0x000fe60008011605 */
[----:B------:R-:W-:Y:S01]  /*6680*/  UMOV UR5, UR11 ;  /* 0x0000000b00057c82 */ /* 0x000fe20008000000 */
[----:B------:R-:W-:Y:S02]  /*6690*/  UIMAD.WIDE.U32 UR10, UR7, UR40, URZ ;  /* 0x00000028070a72a5 */ /* 0x000fe4000f8e00ff */
[----:B------:R-:W-:Y:S02]  /*66a0*/  USHF.R.U32.HI UR12, URZ, UR53, UR5 ;  /* 0x00000035ff0c7299 */ /* 0x000fe40008011605 */
[----:B------:R-:W-:Y:S01]  /*66b0*/  USEL UR6, UR37, UR6, !UP0 ;  /* 0x0000000625067287 */ /* 0x000fe2000c000000 */
[----:B------:R-:W-:Y:S02]  /*66c0*/  UMOV UR5, UR9 ;  /* 0x0000000900057c82 */ /* 0x000fe40008000000 */
[----:B------:R-:W-:Y:S01]  /*66d0*/  UMOV UR10, UR11 ;  /* 0x0000000b000a7c82 */ /* 0x000fe20008000000 */
[----:B------:R-:W-:Y:S02]  /*66e0*/  @UP2 USHF.R.U32.HI UR4, URZ, UR41, UR5 ;  /* 0x00000029ff042299 */ /* 0x000fe40008011605 */
[----:B------:R-:W-:Y:S02]  /*66f0*/  @UP2 USHF.R.U32.HI UR7, URZ, UR41, UR10 ;  /* 0x00000029ff072299 */ /* 0x000fe4000801160a */
[----:B------:R-:W-:Y:S02]  /*6700*/  UIMAD UR4, UR42, UR4, URZ ;  /* 0x000000042a0472a4 */ /* 0x000fe4000f8e02ff */
[----:B------:R-:W-:Y:S02]  /*6710*/  UIMAD.WIDE.U32 UR10, UR6, UR40, URZ ;  /* 0x00000028060a72a5 */ /* 0x000fe4000f8e00ff */
[----:B------:R-:W-:Y:S02]  /*6720*/  USEL UR5, UR38, UR12, !UP1 ;  /* 0x0000000c26057287 */ /* 0x000fe4000c800000 */
[----:B------:R-:W-:Y:S02]  /*6730*/  UIMAD UR8, UR42, UR7, URZ ;  /* 0x000000072a0872a4 */ /* 0x000fe4000f8e02ff */
[----:B------:R-:W-:Y:S03]  /*6740*/  UISETP.GE.AND UP0, UPT, UR6, UR4, UPT ;  /* 0x000000040600728c */ /* 0x000fe6000bf06270 */
[----:B------:R-:W-:Y:S01]  /*6750*/  UMOV UR4, UR11 ;  /* 0x0000000b00047c82 */ /* 0x000fe20008000000 */
[----:B------:R-:W-:Y:S02]  /*6760*/  UISETP.GE.OR UP0, UPT, UR5, UR8, UP0 ;  /* 0x000000080500728c */ /* 0x000fe40008706670 */
[----:B------:R-:W-:Y:S02]  /*6770*/  USHF.R.U32.HI UR4, URZ, UR41, UR4 ;  /* 0x00000029ff047299 */ /* 0x000fe40008011604 */
[----:B------:R-:W-:Y:S02]  /*6780*/  UIMAD.WIDE.U32 UR8, UR5, UR40, URZ ;  /* 0x00000028050872a5 */ /* 0x000fe4000f8e00ff */
[----:B------:R-:W-:Y:S02]  /*6790*/  USEL UR11, UR6, UR4, !UP2 ;  /* 0x00000004060b7287 */ /* 0x000fe4000d000000 */
[----:B------:R-:W-:Y:S02]  /*67a0*/  UIADD3 UR8, UPT, UPT, -UR5, URZ, URZ ;  /* 0x000000ff05087290 */ /* 0x000fe4000fffe1ff */
[----:B------:R-:W-:Y:S01]  /*67b0*/  UIADD3 UR10, UPT, UPT, -UR11, URZ, URZ ;  /* 0x000000ff0b0a7290 */ /* 0x000fe2000fffe1ff */
[----:B------:R-:W-:Y:S01]  /*67c0*/  @!UP0 UMOV UR4, UR9 ;  /* 0x0000000900048c82 */ /* 0x000fe20008000000 */
[----:B------:R-:W-:Y:S02]  /*67d0*/  UIADD3 UR9, UPT, UPT, -UR6, URZ, URZ ;  /* 0x000000ff06097290 */ /* 0x000fe4000fffe1ff */
[----:B------:R-:W-:Y:S02]  /*67e0*/  @!UP0 USHF.R.U32.HI UR4, URZ, UR41, UR4 ;  /* 0x00000029ff048299 */ /* 0x000fe40008011604 */
[----:B------:R-:W-:Y:S02]  /*67f0*/  UIMAD UR10, UR42, UR10, UR6 ;  /* 0x0000000a2a0a72a4 */ /* 0x000fe4000f8e0206 */
[----:B------:R-:W-:Y:S04]  /*6800*/  @!UP0 USEL UR4, UR5, UR4, !UP2 ;  /* 0x0000000405048287 */ /* 0x000fe8000d000000 */
[----:B------:R-:W-:Y:S02]  /*6810*/  @!UP0 UIMAD UR10, UR7, UR10, UR4 ;  /* 0x0000000a070a82a4 */ /* 0x000fe4000f8e0204 */
[----:B------:R-:W-:Y:S02]  /*6820*/  @!UP0 UIADD3 UR11, UPT, UPT, UR11, -UR4, URZ ;  /* 0x800000040b0b8290 */ /* 0x000fe4000fffe0ff */
[----:B------:R-:W-:Y:S02]  /*6830*/  UIMAD UR7, UR43, UR8, UR38 ;  /* 0x000000082b0772a4 */ /* 0x000fe4000f8e0226 */
[----:B------:R-:W-:Y:S02]  /*6840*/  @!UP0 UIMAD UR6, UR11, UR42, UR5 ;  /* 0x0000002a0b0682a4 */ /* 0x000fe4000f8e0205 */
[----:B------:R-:W-:Y:S01]  /*6850*/  UIMAD UR4, UR54, UR9, UR37 ;  /* 0x00000009360472a4 */ /* 0x000fe2000f8e0225 */
[----:B------:R-:W-:Y:S02]  /*6860*/  @!UP0 UMOV UR5, UR10 ;  /* 0x0000000a00058c82 */ /* 0x000fe40008000000 */
[----:B------:R-:W-:Y:S02]  /*6870*/  UIMAD UR38, UR5, UR43, UR7 ;  /* 0x0000002b052672a4 */ /* 0x000fe4000f8e0207 */
[----:B------:R-:W-:Y:S11]  /*6880*/  UIMAD UR37, UR6, UR54, UR4 ;  /* 0x00000036062572a4 */ /* 0x000ff6000f8e0204 */
[----:B------:R-:W-:Y:S01]  /*6890*/  @!UPT UIADD3 URZ, UPT, UPT, URZ, URZ, URZ ;  /* 0x000000fffffff290 */ /* 0x000fe2000fffe0ff */
.L_x_118:
[----:B------:R-:W-:Y:S01]  /*68a0*/  UISETP.NE.AND UP0, UPT, UR39, 0x1, UPT ;  /* 0x000000012700788c */ /* 0x000fe2000bf05270 */
[----:B------:R-:W-:Y:S01]  /*68b0*/  IADD3 R87, PT, PT, R87, 0x1, RZ ;  /* 0x0000000157577810 */ /* 0x000fe20007ffe0ff */
[----:B------:R-:W-:Y:S02]  /*68c0*/  USHF.L.U32 UR50, UR16, 0x6, URZ ;  /* 0x0000000610327899 */ /* 0x000fe400080006ff */
[----:B------:R-:W-:Y:S07]  /*68d0*/  USHF.L.U32 UR49, UR20, 0x7, URZ ;  /* 0x0000000714317899 */ /* 0x000fee00080006ff */
[----:B------:R-:W2:Y:S01]  /*68e0*/  @!UP0 LDCU.128 UR12, c[0x0][0xb10] ;  /* 0x00016200ff0c87ac */ /* 0x000ea20008000c00 */
[----:B------:R-:W3:Y:S01]  /*68f0*/  @!UP0 LDCU UR5, c[0x0][0xb0c] ;  /* 0x00016180ff0587ac */ /* 0x000ee20008000800 */
[----:B------:R-:W4:Y:S01]  /*6900*/  @!UP0 LDCU UR10, c[0x0][0xb20] ;  /* 0x00016400ff0a87ac */ /* 0x000f220008000800 */
[----:B--2---:R-:W-:Y:S02]  /*6910*/  UIMAD.WIDE.U32 UR8, UR38, UR12, URZ ;  /* 0x0000000c260872a5 */ /* 0x004fe4000f8e00ff */
[----:B------:R-:W-:Y:S02]  /*6920*/  UIMAD.WIDE.U32 UR6, UR37, UR15, URZ ;  /* 0x0000000f250672a5 */ /* 0x000fe4000f8e00ff */
[----:B------:R-:W-:Y:S03]  /*6930*/  @!UP0 UISETP.NE.AND UP1, UPT, UR14, 0x1, UPT ;  /* 0x000000010e00888c */ /* 0x000fe6000bf25270 */
[----:B------:R-:W-:Y:S01]  /*6940*/  @!UP0 UMOV UR4, UR9 ;  /* 0x0000000900048c82 */ /* 0x000fe20008000000 */
[----:B---3--:R-:W-:Y:S02]  /*6950*/  @!UP0 UISETP.NE.AND UP2, UPT, UR5, 0x1, UPT ;  /* 0x000000010500888c */ /* 0x008fe4000bf45270 */
[----:B------:R-:W-:Y:S01]  /*6960*/  @!UP0 USHF.R.U32.HI UR4, URZ, UR13, UR4 ;  /* 0x0000000dff048299 */ /* 0x000fe20008011604 */
[----:B------:R-:W-:Y:S02]  /*6970*/  @!UP0 UMOV UR6, UR7 ;  /* 0x0000000700068c82 */ /* 0x000fe40008000000 */
[----:B----4-:R-:W-:Y:S02]  /*6980*/  @!UP0 USHF.R.U32.HI UR6, URZ, UR10, UR6 ;  /* 0x0000000aff068299 */ /* 0x010fe40008011606 */
[----:B------:R-:W-:Y:S02]  /*6990*/  @!UP0 USEL UR7, UR38, UR4, !UP2 ;  /* 0x0000000426078287 */ /* 0x000fe4000d000000 */
[----:B------:R-:W-:Y:S04]  /*69a0*/  @!UP0 USEL UR6, UR37, UR6, !UP1 ;  /* 0x0000000625068287 */ /* 0x000fe8000c800000 */
[----:B------:R-:W-:Y:S02]  /*69b0*/  @!UP0 UIADD3 UR4, UPT, UPT, -UR7, UR6, URZ ;  /* 0x0000000607048290 */ /* 0x000fe4000fffe1ff */
[----:B------:R-:W-:Y:S02]  /*69c0*/  @!UP0 UIADD3 UR6, UPT, UPT, UR7, -UR6, URZ ;  /* 0x8000000607068290 */ /* 0x000fe4000fffe0ff */
[----:B------:R-:W-:Y:S02]  /*69d0*/  @!UP0 UIMAD UR38, UR4, UR5, UR38 ;  /* 0x00000005042682a4 */ /* 0x000fe4000f8e0226 */
[----:B------:R-:W-:Y:S02]  /*69e0*/  @!UP0 UIMAD UR37, UR6, UR14, UR37 ;  /* 0x0000000e062582a4 */ /* 0x000fe4000f8e0225 */
[----:B------:R-:W-:Y:S09]  /*69f0*/  ULOP3.LUT UP0, URZ, UR63, 0x1b0, URZ, 0xc0, !UPT ;  /* 0x000001b03fff7892 */ /* 0x000ff2000f80c0ff */
[----:B------:R-:W-:Y:S05]  /*6a00*/  BRA.U !UP0, `(.L_x_119) ;  /* 0x0000000108407547 */ /* 0x000fea000b800000 */
[----:B------:R-:W2:Y:S01]  /*6a10*/  LDCU.64 UR8, c[0x4][0x80] ;  /* 0x01001000ff0877ac */ /* 0x000ea20008000a00 */
[----:B------:R-:W-:Y:S01]  /*6a20*/  MOV R3, 0x0 ;  /* 0x0000000000037802 */ /* 0x000fe20000000f00 */
[----:B------:R-:W-:Y:S02]  /*6a30*/  HFMA2 R12, -RZ, RZ, 0, 5.9604644775390625e-08 ;  /* 0x00000001ff0c7431 */ /* 0x000fe400000001ff */
[----:B------:R-:W-:Y:S02]  /*6a40*/  IMAD.MOV.U32 R8, RZ, RZ, 0x70 ;  /* 0x00000070ff087424 */ /* 0x000fe400078e00ff */
[----:B------:R-:W-:Y:S01]  /*6a50*/  IMAD.MOV.U32 R13, RZ, RZ, RZ ;  /* 0x000000ffff0d7224 */ /* 0x000fe200078e00ff */
[----:B------:R-:W3:Y:S01]  /*6a60*/  LDCU.64 UR6, c[0x4][0x88] ;  /* 0x01001100ff0677ac */ /* 0x000ee20008000a00 */
[----:B------:R-:W4:Y:S01]  /*6a70*/  LDC.64 R2, c[0x4][R3] ;  /* 0x0100000003027b82 */ /* 0x000f220000000a00 */
[----:B------:R-:W1:Y:S01]  /*6a80*/  LDCU.64 UR4, c[0x4][0x8] ;  /* 0x01000100ff0477ac */ /* 0x000e620008000a00 */
[----:B--2---:R-:W-:Y:S01]  /*6a90*/  MOV R5, UR9 ;  /* 0x0000000900057c02 */ /* 0x004fe20008000f00 */
[----:B------:R-:W-:Y:S01]  /*6aa0*/  IMAD.U32 R4, RZ, RZ, UR8 ;  /* 0x00000008ff047e24 */ /* 0x000fe2000f8e00ff */
[----:B---3--:R-:W-:Y:S01]  /*6ab0*/  MOV R7, UR7 ;  /* 0x0000000700077c02 */ /* 0x008fe20008000f00 */
[----:B------:R-:W-:Y:S01]  /*6ac0*/  IMAD.U32 R6, RZ, RZ, UR6 ;  /* 0x00000006ff067e24 */ /* 0x000fe2000f8e00ff */
[----:B-1----:R-:W-:Y:S01]  /*6ad0*/  MOV R11, UR5 ;  /* 0x00000005000b7c02 */ /* 0x002fe20008000f00 */
[----:B------:R-:W-:Y:S02]  /*6ae0*/  IMAD.U32 R10, RZ, RZ, UR4 ;  /* 0x00000004ff0a7e24 */ /* 0x000fe4000f8e00ff */
[----:B------:R-:W-:Y:S07]  /*6af0*/  LEPC R20, `(.L_x_119) ;  /* 0x000000001014794e */ /* 0x000fee0000000000 */
[----:B----45:R-:W-:Y:S05]  /*6b00*/  CALL.ABS.NOINC R2 ;  /* 0x0000000002007343 */ /* 0x030fea0003c00000 */
.L_x_119:
[----:B------:R-:W-:Y:S01]  /*6b10*/  LOP3.LUT P0, RZ, R94, 0x1b0, RZ, 0xc0, !PT ;  /* 0x000001b05eff7812 */ /* 0x000fe2000780c0ff */
[----:B------:R-:W-:Y:S11]  /*6b20*/  BSSY.RECONVERGENT B6, `(.L_x_120) ;  /* 0x0000013000067945 */ /* 0x000ff60003800200 */
[----:B------:R-:W-:Y:S01]  /*6b30*/  @!UPT UIADD3 URZ, UPT, UPT, URZ, URZ, URZ ;  /* 0x000000fffffff290 */ /* 0x000fe2000fffe0ff */
[----:B------:R-:W-:Y:S05]  /*6b40*/  @!P0 BRA `(.L_x_121) ;  /* 0x0000000000408947 */ /* 0x000fea0003800000 */
        /* <DEDUP_REMOVED lines=16> */
.L_x_121:
[----:B------:R-:W-:Y:S05]  /*6c50*/  BSYNC.RECONVERGENT B6 ;  /* 0x0000000000067941 */ /* 0x000fea0003800200 */
.L_x_120:
[----:B------:R-:W-:Y:S01]  /*6c60*/  R2UR UR4, R86 ;  /* 0x00000000560472ca */ /* 0x000fe200000e0000 */
[----:B------:R-:W-:Y:S01]  /*6c70*/  UISETP.NE.U32.AND UP0, UPT, UR60, URZ, UPT ;  /* 0x000000ff3c00728c */ /* 0x000fe2000bf05070 */
[----:B------:R-:W-:Y:S02]  /*6c80*/  ISETP.NE.U32.AND P4, PT, R82, RZ, PT ;  /* 0x000000ff5200720c */ /* 0x000fe40003f85070 */
[----:B------:R-:W-:Y:S01]  /*6c90*/  ISETP.NE.U32.AND P2, PT, RZ, UR46, PT ;  /* 0x0000002eff007c0c */ /* 0x000fe2000bf45070 */
[----:B------:R-:W-:Y:S01]  /*6ca0*/  UISETP.NE.AND.EX UP1, UPT, UR61, URZ, UPT, UP0 ;  /* 0x000000ff3d00728c */ /* 0x000fe2000bf25300 */
[----:B------:R-:W-:Y:S01]  /*6cb0*/  ISETP.NE.AND.EX P4, PT, R83, RZ, PT, P4 ;  /* 0x000000ff5300720c */ /* 0x000fe20003f85340 */
[----:B------:R-:W-:Y:S01]  /*6cc0*/  UPLOP3.LUT UP0, UPT, UPT, UPT, UPT, 0x40, 0x4 ;  /* 0x000000000004789c */ /* 0x000fe20003f0e870 */
[----:B------:R-:W-:Y:S05]  /*6cd0*/  ISETP.NE.AND.EX P2, PT, RZ, UR47, PT, P2 ;  /* 0x0000002fff007c0c */ /* 0x000fea000bf45320 */
[----:B------:R-:W-:Y:S06]  /*6ce0*/  UISETP.NE.AND UP2, UPT, UR4, URZ, UPT ;  /* 0x000000ff0400728c */ /* 0x000fec000bf45270 */
[----:B------:R-:W-:Y:S05]  /*6cf0*/  PLOP3.LUT P1, PT, PT, PT, UP2, 0x80, 0x8 ;  /* 0x000000000008781c */ /* 0x000fea0003f2f028 */
[----:B------:R-:W-:Y:S06]  /*6d00*/  @UP2 UPLOP3.LUT UP0, UPT, UPT, UPT, UP1, 0x80, 0x8 ;  /* 0x000000000008289c */ /* 0x000fec0003f0f010 */
[----:B------:R-:W-:Y:S01]  /*6d10*/  PLOP3.LUT P0, PT, PT, PT, UP0, 0x80, 0x8 ;  /* 0x000000000008781c */ /* 0x000fe20003f0f008 */
[----:B------:R-:W-:Y:S01]  /*6d20*/  @!UPT UIADD3 URZ, UPT, UPT, URZ, URZ, URZ ;  /* 0x000000fffffff290 */ /* 0x000fe2000fffe0ff */
[----:B------:R-:W-:Y:S11]  /*6d30*/  BRA.U !UP1, `(.L_x_122) ;  /* 0x00000001093c7547 */ /* 0x000ff6000b800000 */
[----:B------:R-:W-:Y:S01]  /*6d40*/  UISETP.NE.U32.AND UP0, UPT, UR46, URZ, UPT ;  /* 0x000000ff2e00728c */ /* 0x000fe2000bf05070 */
[----:B-1----:R-:W-:Y:S01]  /*6d50*/  HFMA2 R0, -RZ, RZ, 0, 5.9604644775390625e-08 ;  /* 0x00000001ff007431 */ /* 0x002fe200000001ff */
[----:B------:R-:W1:Y:S01]  /*6d60*/  LDCU.64 UR8, c[0x0][0x358] ;  /* 0x00006b00ff0877ac */ /* 0x000e620008000a00 */
[----:B------:R-:W-:Y:S01]  /*6d70*/  IMAD.MOV.U32 R84, RZ, RZ, 0x1 ;  /* 0x00000001ff547424 */ /* 0x000fe200078e00ff */
[----:B------:R-:W-:Y:S06]  /*6d80*/  UISETP.NE.AND.EX UP0, UPT, UR47, URZ, UPT, UP0 ;  /* 0x000000ff2f00728c */ /* 0x000fec000bf05300 */
[----:B------:R-:W-:Y:S05]  /*6d90*/  PLOP3.LUT P3, PT, PT, PT, UP0, 0x80, 0x8 ;  /* 0x000000000008781c */ /* 0x000fea0003f6f008 */
[----:B------:R-:W2:Y:S01]  /*6da0*/  @UP0 LDCU.64 UR4, c[0x0][0x888] ;  /* 0x00011100ff0407ac */ /* 0x000ea20008000a00 */
[----:B------:R-:W-:Y:S07]  /*6db0*/  @UP0 UIMAD UR6, UR36, UR60, URZ ;  /* 0x0000003c240602a4 */ /* 0x000fee000f8e02ff */
[----:B------:R-:W-:Y:S01]  /*6dc0*/  @!P3 PRMT R84, R0, 0x7610, R84 ;  /* 0x000076100054b816 */ /* 0x000fe20000000054 */
[----:B--2---:R-:W-:Y:S06]  /*6dd0*/  @UP0 UIMAD.WIDE UR4, UR6, 0x4, UR4 ;  /* 0x00000004060408a5 */ /* 0x004fec000f8e0204 */
[----:B------:R-:W-:Y:S01]  /*6de0*/  IMAD.U32 R2, RZ, RZ, UR4 ;  /* 0x00000004ff027e24 */ /* 0x000fe2000f8e00ff */
[----:B------:R-:W-:Y:S04]  /*6df0*/  MOV R3, UR5 ;  /* 0x0000000500037c02 */ /* 0x000fe80008000f00 */
[----:B------:R-:W2:Y:S01]  /*6e00*/  @!UP0 LDCU UR4, c[0x0][0x880] ;  /* 0x00011000ff0487ac */ /* 0x000ea20008000800 */
[----:B-1---5:R3:W5:Y:S02]  /*6e10*/  @P3 LDG.E R41, desc[UR8][R2.64] ;  /* 0x0000000802293981 */ /* 0x022764000c1e1900 */
[----:B--23--:R-:W-:Y:S02]  /*6e20*/  @!P3 IMAD.U32 R41, RZ, RZ, UR4 ;  /* 0x00000004ff29be24 */ /* 0x00cfe4000f8e00ff */
.L_x_122:
[----:B------:R-:W-:Y:S05]  /*6e30*/  @!P4 BRA `(.L_x_123) ;  /* 0x000000000024c947 */ /* 0x000fea0003800000 */
[----:B------:R-:W-:Y:S01]  /*6e40*/  ISETP.NE.U32.AND P3, PT, R80, RZ, PT ;  /* 0x000000ff5000720c */ /* 0x000fe20003f65070 */
[----:B------:R-:W2:Y:S03]  /*6e50*/  LDCU.64 UR4, c[0x0][0x358] ;  /* 0x00006b00ff0477ac */ /* 0x000ea60008000a00 */
[----:B------:R-:W-:Y:S11]  /*6e60*/  ISETP.NE.AND.EX P3, PT, R81, RZ, PT, P3 ;  /* 0x000000ff5100720c */ /* 0x000ff60003f65330 */
[----:B------:R-:W-:Y:S02]  /*6e70*/  @!UPT UIADD3 URZ, UPT, UPT, URZ, URZ, URZ ;  /* 0x000000fffffff290 */ /* 0x000fe4000fffe0ff */
[----:B------:R-:W3:Y:S01]  /*6e80*/  @P3 LDC.64 R2, c[0x0][0x8a8] ;  /* 0x00022a00ff023b82 */ /* 0x000ee20000000a00 */
[----:B-1----:R-:W-:Y:S04]  /*6e90*/  @P3 IMAD R0, R82, UR36, RZ ;  /* 0x0000002452003c24 */ /* 0x002fe8000f8e02ff */
[----:B---3--:R-:W-:Y:S05]  /*6ea0*/  @P3 IMAD.WIDE R2, R0, 0x4, R2 ;  /* 0x0000000400023825 */ /* 0x008fea00078e0202 */
[----:B--2--5:R2:W5:Y:S02]  /*6eb0*/  @P3 LDG.E R38, desc[UR4][R2.64] ;  /* 0x0000000402263981 */ /* 0x024564000c1e1900 */
[----:B--2---:R-:W3:Y:S02]  /*6ec0*/  @!P3 LDC R38, c[0x0][0x8a0] ;  /* 0x00022800ff26bb82 */ /* 0x004ee40000000800 */
.L_x_123:
[----:B-----5:R-:W-:Y:S01]  /*6ed0*/  FSETP.NEU.AND P4, PT, R41, RZ, PT ;  /* 0x000000ff2900720b */ /* 0x020fe20003f8d000 */
[----:B------:R-:W-:Y:S01]  /*6ee0*/  BSSY B1, `(.L_x_124) ;  /* 0x0000042000017945 */ /* 0x000fe20003800000 */
[----:B------:R-:W-:Y:S01]  /*6ef0*/  SEL R5, RZ, 0xffffffff, P2 ;  /* 0xffffffffff057807 */ /* 0x000fe20001000000 */
[----:B------:R-:W-:Y:S01]  /*6f00*/  IMAD.MOV.U32 R102, RZ, RZ, 0x1 ;  /* 0x00000001ff667424 */ /* 0x000fe200078e00ff */
[----:B------:R-:W-:Y:S02]  /*6f10*/  LOP3.LUT P3, RZ, R84, 0xff, RZ, 0xc0, !PT ;  /* 0x000000ff54ff7812 */ /* 0x000fe4000786c0ff */
[----:B------:R-:W-:Y:S02]  /*6f20*/  CS2R R78, SRZ ;  /* 0x00000000004e7805 */ /* 0x000fe4000001ff00 */
[----:B------:R-:W-:Y:S02]  /*6f30*/  @P1 SEL R4, RZ, 0xffffffff, P4 ;  /* 0xffffffffff041807 */ /* 0x000fe40002000000 */
[----:B------:R-:W-:Y:S02]  /*6f40*/  CS2R R76, SRZ ;  /* 0x00000000004c7805 */ /* 0x000fe4000001ff00 */
[----:B------:R-:W-:Y:S02]  /*6f50*/  LEA R2, R90, UR44, 0x3 ;  /* 0x0000002c5a027c11 */ /* 0x000fe4000f8e18ff */
[----:B------:R-:W-:Y:S02]  /*6f60*/  CS2R R74, SRZ ;  /* 0x00000000004a7805 */ /* 0x000fe4000001ff00 */
[----:B------:R-:W-:Y:S02]  /*6f70*/  @P0 SEL R4, R5, R4, !P3 ;  /* 0x0000000405040207 */ /* 0x000fe40005800000 */
[----:B------:R-:W-:Y:S02]  /*6f80*/  CS2R R72, SRZ ;  /* 0x0000000000487805 */ /* 0x000fe4000001ff00 */
[----:B------:R-:W-:Y:S02]  /*6f90*/  LEA R100, R36, UR44, 0x3 ;  /* 0x0000002c24647c11 */ /* 0x000fe4000f8e18ff */
[----:B------:R-:W-:Y:S02]  /*6fa0*/  @P1 LOP3.LUT R4, R4, 0x1, RZ, 0xc0, !PT ;  /* 0x0000000104041812 */ /* 0x000fe400078ec0ff */
[----:B------:R-:W-:Y:S02]  /*6fb0*/  SHF.L.U32 R3, R92, 0x1f, RZ ;  /* 0x0000001f5c037819 */ /* 0x000fe400000006ff */
[----:B------:R-:W-:Y:S02]  /*6fc0*/  ISETP.NE.U32.OR P6, PT, R4, 0x1, !P1 ;  /* 0x000000010400780c */ /* 0x000fe40004fc5470 */
[----:B------:R-:W-:Y:S02]  /*6fd0*/  PLOP3.LUT P2, PT, PT, PT, UP1, 0x80, 0x8 ;  /* 0x000000000008781c */ /* 0x000fe40003f4f018 */
[C---:B------:R-:W-:Y:S02]  /*6fe0*/  LEA.HI R39, R36.reuse, R36, RZ, 0x1 ;  /* 0x0000002424277211 */ /* 0x040fe400078f08ff */
[----:B------:R-:W-:Y:S02]  /*6ff0*/  SEL R4, RZ, 0xffffffff, P4 ;  /* 0xffffffffff047807 */ /* 0x000fe40002000000 */
[----:B------:R-:W-:Y:S01]  /*7000*/  P2R R96, PR, RZ, 0x40 ;  /* 0x00000040ff607803 */ /* 0x000fe20000000000 */
[C---:B-1----:R-:W-:Y:S01]  /*7010*/  IMAD.SHL.U32 R0, R39.reuse, 0x40, RZ ;  /* 0x0000004027007824 */ /* 0x042fe200078e00ff */
[----:B------:R-:W-:Y:S03]  /*7020*/  LOP3.LUT R39, R39, 0xffe, RZ, 0xc0, !PT ;  /* 0x00000ffe27277812 */ /* 0x000fe600078ec0ff */
[----:B------:R-:W-:Y:S02]  /*7030*/  @P6 SHF.L.U32 R7, R89, 0x1f, RZ ;  /* 0x0000001f59076819 */ /* 0x000fe400000006ff */
[----:B------:R-:W-:Y:S01]  /*7040*/  @P2 SEL R4, R5, R4, !P3 ;  /* 0x0000000405042207 */ /* 0x000fe20005800000 */
[----:B------:R-:W-:Y:S01]  /*7050*/  IMAD.IADD R39, R36, 0x1, -R39 ;  /* 0x0000000124277824 */ /* 0x000fe200078e0a27 */
[----:B------:R-:W1:Y:S01]  /*7060*/  @P6 SYNCS.PHASECHK.TRANS64.TRYWAIT P1, [R2+URZ+0x220], R7 ;  /* 0x00022007020065a7 */ /* 0x000e6200080211ff */
[----:B------:R-:W-:Y:S02]  /*7070*/  LOP3.LUT R0, R0, 0xffffff80, RZ, 0xc0, !PT ;  /* 0xffffff8000007812 */ /* 0x000fe400078ec0ff */
[----:B------:R-:W-:Y:S03]  /*7080*/  LOP3.LUT R4, R4, 0x1, RZ, 0xc0, !PT ;  /* 0x0000000104047812 */ /* 0x000fe600078ec0ff */
[----:B------:R-:W-:Y:S01]  /*7090*/  IMAD.IADD R0, R37, 0x1, R0 ;  /* 0x0000000125007824 */ /* 0x000fe200078e0200 */
[----:B------:R-:W-:Y:S03]  /*70a0*/  ISETP.NE.U32.AND P5, PT, R4, 0x1, PT ;  /* 0x000000010400780c */ /* 0x000fe60003fa5070 */
[----:B------:R-:W-:Y:S01]  /*70b0*/  IMAD R39, R39, 0x100000, R0 ;  /* 0x0010000027277824 */ /* 0x000fe200078e0200 */
[----:B------:R-:W-:Y:S01]  /*70c0*/  P2R R103, PR, RZ, 0x20 ;  /* 0x00000020ff677803 */ /* 0x000fe20000000000 */
[----:B------:R2:W4:Y:S01]  /*70d0*/  SYNCS.PHASECHK.TRANS64.TRYWAIT P0, [R100+URZ+0x270], R3 ;  /* 0x00027003640075a7 */ /* 0x00052200080011ff */
[----:B-1----:R-:W-:Y:S01]  /*70e0*/  @P6 SEL R102, RZ, 0x1, !P1 ;  /* 0x00000001ff666807 */ /* 0x002fe20004800000 */
[----:B--2---:R-:W-:Y:S06]  /*70f0*/  @!P6 BRA `(.L_x_125) ;  /* 0x000000000080e947 */ /* 0x004fec0003800000 */
[----:B------:R-:W-:Y:S01]  /*7100*/  @P5 IMAD R6, R90, 0x1000, R71 ;  /* 0x000010005a065824 */ /* 0x000fe200078e0247 */
[----:B------:R-:W1:Y:S01]  /*7110*/  S2R R0, SR_CgaCtaId ;  /* 0x0000000000007919 */ /* 0x000e620000008800 */
[----:B------:R-:W-:Y:S01]  /*7120*/  ISETP.NE.AND P1, PT, R102, RZ, PT ;  /* 0x000000ff6600720c */ /* 0x000fe20003f25270 */
[----:B------:R-:W-:Y:S01]  /*7130*/  BSSY B0, `(.L_x_126) ;  /* 0x000000b000007945 */ /* 0x000fe20003800000 */
[----:B------:R-:W-:Y:S01]  /*7140*/  @P5 VIADD R4, R6, UR44 ;  /* 0x0000002c06045c36 */ /* 0x000fe20008000000 */
[----:B------:R-:W-:Y:S02]  /*7150*/  CS2R R74, SRZ ;  /* 0x00000000004a7805 */ /* 0x000fe4000001ff00 */
[----:B------:R-:W-:Y:S02]  /*7160*/  CS2R R72, SRZ ;  /* 0x0000000000487805 */ /* 0x000fe4000001ff00 */
[----:B------:R-:W-:Y:S01]  /*7170*/  CS2R R78, SRZ ;  /* 0x00000000004e7805 */ /* 0x000fe2000001ff00 */
[----:B------:R-:W-:Y:S01]  /*7180*/  @P5 IMAD R4, R93, -0x10, R4 ;  /* 0xfffffff05d045824 */ /* 0x000fe200078e0204 */
[----:B------:R-:W-:Y:S04]  /*7190*/  CS2R R76, SRZ ;  /* 0x00000000004c7805 */ /* 0x000fe8000001ff00 */
[----:B------:R-:W-:Y:S05]  /*71a0*/  @P1 BRA `(.L_x_127) ;  /* 0x00000000000c1947 */ /* 0x000fea0003800000 */
[----:B------:R-:W-:Y:S04]  /*71b0*/  SHF.L.U32 R5, R89, 0x1f, RZ ;  /* 0x0000001f59057819 */ /* 0x000fe800000006ff */
[----:B------:R-:W2:Y:S02]  /*71c0*/  SYNCS.PHASECHK.TRANS64.TRYWAIT P1, [R2+URZ+0x220], R5 ;  /* 0x00022005020075a7 */ /* 0x000ea400080211ff */
[----:B--2---:R-:W-:Y:S05]  /*71d0*/  @!P1 BRA `(.L_x_128) ;  /* 0x0000002c00c49947 */ /* 0x004fea0003800000 */
.L_x_127:
[----:B------:R-:W-:Y:S05]  /*71e0*/  BSYNC B0 ;  /* 0x0000000000007941 */ /* 0x000fea0003800000 */
.L_x_126:
[----:B------:R-:W-:Y:S01]  /*71f0*/  ISETP.NE.AND P1, PT, R103, RZ, PT ;  /* 0x000000ff6700720c */ /* 0x000fe20003f25270 */
[----:B--2---:R-:W-:Y:S02]  /*7200*/  VIADD R5, R2, 0x230 ;  /* 0x0000023002057836 */ /* 0x004fe40000000000 */
[----:B------:R-:W-:Y:S03]  /*7210*/  VIADD R90, R90, 0x1 ;  /* 0x000000015a5a7836 */ /* 0x000fe60000000000 */
[----:B-1----:R-:W-:Y:S07]  /*7220*/  PRMT R0, R0, 0x654, R5 ;  /* 0x0000065400007816 */ /* 0x002fee0000000005 */
[----:B------:R1:W2:Y:S04]  /*7230*/  @P1 LDS.128 R72, [R6+UR44+0x400] ;  /* 0x0004002c06481984 */ /* 0x0002a80008000c00 */
[----:B------:R1:W1:Y:S01]  /*7240*/  @P1 LDS.128 R76, [R4+0x410] ;  /* 0x00041000044c1984 */ /* 0x0002620000000c00 */
[C---:B------:R-:W-:Y:S01]  /*7250*/  ISETP.NE.AND P1, PT, R90.reuse, 0x2, PT ;  /* 0x000000025a00780c */ /* 0x040fe20003f25270 */
[----:B------:R-:W-:Y:S01]  /*7260*/  @!PT LDS RZ, [RZ] ;  /* 0x00000000fffff984 */ /* 0x000fe20000000800 */
[----:B------:R-:W-:Y:S01]  /*7270*/  @!PT LDS RZ, [RZ] ;  /* 0x00000000fffff984 */ /* 0x000fe20000000800 */
[----:B------:R-:W-:Y:S01]  /*7280*/  @!PT LDS RZ, [RZ] ;  /* 0x00000000fffff984 */ /* 0x000fe20000000800 */
[----:B------:R-:W-:Y:S01]  /*7290*/  @!PT LDS RZ, [RZ] ;  /* 0x00000000fffff984 */ /* 0x000fe20000000800 */
[----:B------:R5:W-:Y:S06]  /*72a0*/  MEMBAR.ALL.CTA ;  /* 0x0000000000007992 */ /* 0x000bec0000008000 */
[----:B-----5:R-:W5:Y:S01]  /*72b0*/  FENCE.VIEW.ASYNC.S ;  /* 0x00000000000073c6 */ /* 0x020f620000000000 */
[----:B------:R-:W-:Y:S01]  /*72c0*/  SEL R90, R90, RZ, P1 ;  /* 0x000000ff5a5a7207 */ /* 0x000fe20000800000 */
[----:B-----5:R5:W-:Y:S02]  /*72d0*/  SYNCS.ARRIVE.TRANS64.RED.A1T0 RZ, [R0+URZ], RZ ;  /* 0x000000ff00ff79a7 */ /* 0x020be400081004ff */
[----:B-----5:R-:W-:Y:S04]  /*72e0*/  SEL R0, RZ, 0x1, P1 ;  /* 0x00000001ff007807 */ /* 0x020fe80000800000 */
[----:B--2---:R-:W-:Y:S02]  /*72f0*/  LOP3.LUT R89, R89, R0, RZ, 0x3c, !PT ;  /* 0x0000000059597212 */ /* 0x004fe400078e3cff */
.L_x_125:
[----:B------:R-:W-:Y:S05]  /*7300*/  BSYNC B1 ;  /* 0x0000000000017941 */ /* 0x000fea0003800000 */
.L_x_124:
[----:B------:R-:W-:Y:S04]  /*7310*/  SHF.R.U32.HI R0, RZ, 0x15, R39 ;  /* 0x00000015ff007819 */ /* 0x000fe80000011627 */
[----:B------:R-:W-:Y:S01]  /*7320*/  LOP3.LUT P1, RZ, R0, 0x3, R85, 0x48, !PT ;  /* 0x0000000300ff7812 */ /* 0x000fe20007824855 */
[----:B------:R-:W-:Y:S01]  /*7330*/  @!UPT UIADD3 URZ, UPT, UPT, URZ, URZ, URZ ;  /* 0x000000fffffff290 */ /* 0x000fe2000fffe0ff */
[----:B----4-:R-:W-:Y:S11]  /*7340*/  @P0 BRA `(.L_x_129) ;  /* 0x0000000000080947 */ /* 0x010ff60003800000 */
[----:B------:R-:W2:Y:S02]  /*7350*/  SYNCS.PHASECHK.TRANS64.TRYWAIT P0, [R100+URZ+0x270], R3 ;  /* 0x00027003640075a7 */ /* 0x000ea400080011ff */
[----:B--2---:R-:W-:Y:S05]  /*7360*/  @!P0 BRA `(.L_x_130) ;  /* 0x0000002c00748947 */ /* 0x004fea0003800000 */
.L_x_129:
[----:B------:R-:W-:Y:S05]  /*7370*/  @!P1 BRA `(.L_x_131) ;  /* 0x0000000000409947 */ /* 0x000fea0003800000 */
[----:B------:R-:W4:Y:S01]  /*7380*/  LDCU.64 UR8, c[0x4][0x70] ;  /* 0x01000e00ff0877ac */ /* 0x000f220008000a00 */
[----:B--2---:R-:W-:Y:S01]  /*7390*/  MOV R3, 0x0 ;  /* 0x0000000000037802 */ /* 0x004fe20000000f00 */
[----:B------:R-:W-:Y:S02]  /*73a0*/  HFMA2 R12, -RZ, RZ, 0, 5.9604644775390625e-08 ;  /* 0x00000001ff0c7431 */ /* 0x000fe400000001ff */
[----:B------:R-:W-:Y:S02]  /*73b0*/  IMAD.MOV.U32 R8, RZ, RZ, 0x192 ;  /* 0x00000192ff087424 */ /* 0x000fe400078e00ff */
[----:B------:R-:W-:Y:S01]  /*73c0*/  IMAD.MOV.U32 R13, RZ, RZ, RZ ;  /* 0x000000ffff0d7224 */ /* 0x000fe200078e00ff */
[----:B------:R-:W2:Y:S01]  /*73d0*/  LDCU.64 UR6, c[0x4][0x78] ;  /* 0x01000f00ff0677ac */ /* 0x000ea20008000a00 */
[----:B------:R-:W3:Y:S01]  /*73e0*/  LDC.64 R2, c[0x4][R3] ;  /* 0x0100000003027b82 */ /* 0x000ee20000000a00 */
[----:B------:R-:W5:Y:S01]  /*73f0*/  LDCU.64 UR4, c[0x4][0x10] ;  /* 0x01000200ff0477ac */ /* 0x000f620008000a00 */
[----:B----4-:R-:W-:Y:S01]  /*7400*/  MOV R5, UR9 ;  /* 0x0000000900057c02 */ /* 0x010fe20008000f00 */
[----:B-1----:R-:W-:Y:S01]  /*7410*/  IMAD.U32 R4, RZ, RZ, UR8 ;  /* 0x00000008ff047e24 */ /* 0x002fe2000f8e00ff */
[----:B--2---:R-:W-:Y:S01]  /*7420*/  MOV R7, UR7 ;  /* 0x0000000700077c02 */ /* 0x004fe20008000f00 */
[----:B------:R-:W-:Y:S01]  /*7430*/  IMAD.U32 R6, RZ, RZ, UR6 ;  /* 0x00000006ff067e24 */ /* 0x000fe2000f8e00ff */
[----:B-----5:R-:W-:Y:S01]  /*7440*/  MOV R11, UR5 ;  /* 0x00000005000b7c02 */ /* 0x020fe20008000f00 */
[----:B------:R-:W-:Y:S02]  /*7450*/  IMAD.U32 R10, RZ, RZ, UR4 ;  /* 0x00000004ff0a7e24 */ /* 0x000fe4000f8e00ff */
[----:B------:R-:W-:Y:S07]  /*7460*/  LEPC R20, `(.L_x_131) ;  /* 0x000000001014794e */ /* 0x000fee0000000000 */
[----:B---3--:R-:W-:Y:S05]  /*7470*/  CALL.ABS.NOINC R2 ;  /* 0x0000000002007343 */ /* 0x008fea0003c00000 */
.L_x_131:
[-C--:B------:R-:W-:Y:S01]  /*7480*/  F2FP.F16.E4M3.UNPACK_B R42, R72.reuse ;  /* 0x00000048ff2a723e */ /* 0x080fe200020006ff */
[----:B------:R-:W-:Y:S05]  /*7490*/  WARPSYNC.ALL ;  /* 0x0000000000007948 */ /* 0x000fea0003800000 */
[----:B------:R-:W-:Y:S01]  /*74a0*/  R2UR UR4, R39 ;  /* 0x00000000270472ca */ /* 0x000fe200000e0000 */
[--C-:B------:R-:W-:Y:S01]  /*74b0*/  HADD2.F32 R40, -RZ, R42.reuse.H0_H0 ;  /* 0x2000002aff287230 */ /* 0x100fe20000004100 */
[----:B------:R-:W-:Y:S01]  /*74c0*/  F2FP.F16.E4M3.UNPACK_B R43, R72.H1 ;  /* 0x00000048ff2b723e */ /* 0x000fe200030006ff */
[----:B------:R-:W-:Y:S01]  /*74d0*/  HADD2.F32 R42, -RZ, R42.H1_H1 ;  /* 0x3000002aff2a7230 */ /* 0x000fe20000004100 */
[-C--:B------:R-:W-:Y:S01]  /*74e0*/  F2FP.F16.E4M3.UNPACK_B R45, R73.reuse ;  /* 0x00000049ff2d723e */ /* 0x080fe200020006ff */
[----:B------:R-:W-:Y:S01]  /*74f0*/  BSSY.RECONVERGENT B0, `(.L_x_132) ;  /* 0x0000099000007945 */ /* 0x000fe20003800200 */
[----:B------:R-:W-:Y:S01]  /*7500*/  F2FP.F16.E4M3.UNPACK_B R47, R73.H1 ;  /* 0x00000049ff2f723e */ /* 0x000fe200030006ff */
[--C-:B------:R-:W-:Y:S01]  /*7510*/  HADD2.F32 R44, -RZ, R43.reuse.H0_H0 ;  /* 0x2000002bff2c7230 */ /* 0x100fe20000004100 */
[-C--:B------:R-:W-:Y:S01]  /*7520*/  F2FP.F16.E4M3.UNPACK_B R49, R74.reuse ;  /* 0x0000004aff31723e */ /* 0x080fe200020006ff */
[----:B------:R-:W-:Y:S01]  /*7530*/  HADD2.F32 R46, -RZ, R43.H1_H1 ;  /* 0x3000002bff2e7230 */ /* 0x000fe20000004100 */
[----:B------:R-:W-:Y:S01]  /*7540*/  F2FP.F16.E4M3.UNPACK_B R51, R74.H1 ;  /* 0x0000004aff33723e */ /* 0x000fe200030006ff */
[--C-:B------:R-:W-:Y:S01]  /*7550*/  HADD2.F32 R43, -RZ, R45.reuse.H0_H0 ;  /* 0x2000002dff2b7230 */ /* 0x100fe20000004100 */
[-C--:B------:R-:W-:Y:S01]  /*7560*/  F2FP.F16.E4M3.UNPACK_B R53, R75.reuse ;  /* 0x0000004bff35723e */ /* 0x080fe200020006ff */
[----:B-1----:R-:W-:Y:S01]  /*7570*/  LDTM.16dp32bit_t0_t15.x32 R4, tmem[UR4] ;  /* 0x00000004000479ee */ /* 0x002fe20008a80000 */
[----:B------:R-:W3:Y:S01]  /*7580*/  LDTM.16dp32bit_t16_t31.x32 R4, tmem[UR4+0x20] ;  /* 0x00002004000479ee */ /* 0x000ee20008aa0000 */
[----:B------:R-:W-:Y:S01]  /*7590*/  ISETP.NE.AND P6, PT, R96, RZ, PT ;  /* 0x000000ff6000720c */ /* 0x000fe20003fc5270 */
[----:B------:R-:W-:Y:S01]  /*75a0*/  HADD2.F32 R48, -RZ, R45.H1_H1 ;  /* 0x3000002dff307230 */ /* 0x000fe20000004100 */
[----:B------:R-:W-:Y:S01]  /*75b0*/  IADD3 R109, PT, PT, R71, UR44, RZ ;  /* 0x0000002c476d7c10 */ /* 0x000fe2000fffe0ff */
[----:B------:R-:W-:Y:S01]  /*75c0*/  HADD2.F32 R52, -RZ, R49.H1_H1 ;  /* 0x30000031ff347230 */ /* 0x000fe20000004100 */
[----:B------:R-:W-:Y:S01]  /*75d0*/  SHF.L.U32 R108, R88, 0x4, RZ ;  /* 0x00000004586c7819 */ /* 0x000fe200000006ff */
[----:B------:R-:W-:Y:S01]  /*75e0*/  HADD2.F32 R56, -RZ, R53.H1_H1 ;  /* 0x30000035ff387230 */ /* 0x000fe20000004100 */
[----:B------:R-:W-:Y:S01]  /*75f0*/  F2FP.F16.E4M3.UNPACK_B R55, R75.H1 ;  /* 0x0000004bff37723e */ /* 0x000fe200030006ff */
[--C-:B------:R-:W-:Y:S01]  /*7600*/  HADD2.F32 R45, -RZ, R47.reuse.H0_H0 ;  /* 0x2000002fff2d7230 */ /* 0x100fe20000004100 */
[----:B------:R-:W-:Y:S01]  /*7610*/  IADD3 R101, PT, PT, R109, R108, RZ ;  /* 0x0000006c6d657210 */ /* 0x000fe20007ffe0ff */
[----:B------:R-:W-:Y:S01]  /*7620*/  HADD2.F32 R50, -RZ, R47.H1_H1 ;  /* 0x3000002fff327230 */ /* 0x000fe20000004100 */
[-C--:B------:R-:W-:Y:S01]  /*7630*/  F2FP.F16.E4M3.UNPACK_B R57, R76.reuse ;  /* 0x0000004cff39723e */ /* 0x080fe200020006ff */
[----:B------:R-:W-:Y:S01]  /*7640*/  HADD2.F32 R47, -RZ, R49.H0_H0 ;  /* 0x20000031ff2f7230 */ /* 0x000fe20000004100 */
[----:B------:R-:W-:Y:S01]  /*7650*/  F2FP.F16.E4M3.UNPACK_B R59, R76.H1 ;  /* 0x0000004cff3b723e */ /* 0x000fe200030006ff */
[----:B------:R-:W-:Y:S01]  /*7660*/  HADD2.F32 R49, -RZ, R51.H0_H0 ;  /* 0x20000033ff317230 */ /* 0x000fe20000004100 */
[-C--:B------:R-:W-:Y:S01]  /*7670*/  F2FP.F16.E4M3.UNPACK_B R61, R77.reuse ;  /* 0x0000004dff3d723e */ /* 0x080fe200020006ff */
[----:B------:R-:W-:Y:S01]  /*7680*/  HADD2.F32 R60, -RZ, R57.H1_H1 ;  /* 0x30000039ff3c7230 */ /* 0x000fe20000004100 */
[----:B------:R-:W-:Y:S01]  /*7690*/  F2FP.F16.E4M3.UNPACK_B R63, R77.H1 ;  /* 0x0000004dff3f723e */ /* 0x000fe200030006ff */
[----:B------:R-:W-:Y:S01]  /*76a0*/  HADD2.F32 R54, -RZ, R51.H1_H1 ;  /* 0x30000033ff367230 */ /* 0x000fe20000004100 */
[-C--:B------:R-:W-:Y:S01]  /*76b0*/  F2FP.F16.E4M3.UNPACK_B R65, R78.reuse ;  /* 0x0000004eff41723e */ /* 0x080fe200020006ff */
[----:B------:R-:W-:Y:S01]  /*76c0*/  HADD2.F32 R51, -RZ, R53.H0_H0 ;  /* 0x20000035ff337230 */ /* 0x000fe20000004100 */
[----:B------:R-:W-:Y:S01]  /*76d0*/  F2FP.F16.E4M3.UNPACK_B R67, R78.H1 ;  /* 0x0000004eff43723e */ /* 0x000fe200030006ff */
[----:B------:R-:W-:Y:S01]  /*76e0*/  HADD2.F32 R64, -RZ, R61.H1_H1 ;  /* 0x3000003dff407230 */ /* 0x000fe20000004100 */
[----:B------:R-:W-:Y:S01]  /*76f0*/  ISETP.NE.AND P0, PT, R95, RZ, PT ;  /* 0x000000ff5f00720c */ /* 0x000fe20003f05270 */
[C---:B---3--:R-:W-:Y:S01]  /*7700*/  FMUL R0, R38.reuse, R4 ;  /* 0x0000000426007220 */ /* 0x048fe20000400000 */
[C---:B------:R-:W-:Y:S01]  /*7710*/  FMUL R2, R38.reuse, R5 ;  /* 0x0000000526027220 */ /* 0x040fe20000400000 */
[C---:B------:R-:W-:Y:S01]  /*7720*/  FMUL R4, R38.reuse, R8 ;  /* 0x0000000826047220 */ /* 0x040fe20000400000 */
[C---:B------:R-:W-:Y:S01]  /*7730*/  FMUL R5, R38.reuse, R9 ;  /* 0x0000000926057220 */ /* 0x040fe20000400000 */
[C---:B------:R-:W-:Y:S01]  /*7740*/  FFMA R0, R41.reuse, R40, R0 ;  /* 0x0000002829007223 */ /* 0x040fe20000000000 */
[C---:B------:R-:W-:Y:S01]  /*7750*/  FFMA R2, R41.reuse, R42, R2 ;  /* 0x0000002a29027223 */ /* 0x040fe20000000002 */
[C---:B------:R-:W-:Y:S01]  /*7760*/  FMUL R8, R38.reuse, R12 ;  /* 0x0000000c26087220 */ /* 0x040fe20000400000 */
[C---:B------:R-:W-:Y:S01]  /*7770*/  FMUL R9, R38.reuse, R13 ;  /* 0x0000000d26097220 */ /* 0x040fe20000400000 */
[C---:B------:R-:W-:Y:S01]  /*7780*/  FMUL R12, R38.reuse, R16 ;  /* 0x00000010260c7220 */ /* 0x040fe20000400000 */
[C---:B------:R-:W-:Y:S01]  /*7790*/  FMUL R13, R38.reuse, R17 ;  /* 0x00000011260d7220 */ /* 0x040fe20000400000 */
[C---:B------:R-:W-:Y:S01]  /*77a0*/  FMUL R16, R38.reuse, R20 ;  /* 0x0000001426107220 */ /* 0x040fe20000400000 */
[C---:B------:R-:W-:Y:S01]  /*77b0*/  FMUL R17, R38.reuse, R21 ;  /* 0x0000001526117220 */ /* 0x040fe20000400000 */
[C---:B------:R-:W-:Y:S01]  /*77c0*/  FMUL R20, R38.reuse, R24 ;  /* 0x0000001826147220 */ /* 0x040fe20000400000 */
[C---:B------:R-:W-:Y:S01]  /*77d0*/  FMUL R21, R38.reuse, R25 ;  /* 0x0000001926157220 */ /* 0x040fe20000400000 */
[----:B------:R-:W-:Y:S02]  /*77e0*/  HADD2.F32 R68, -RZ, R65.H1_H1 ;  /* 0x30000041ff447230 */ /* 0x000fe40000004100 */
[C---:B------:R-:W-:Y:S01]  /*77f0*/  FMUL R24, R38.reuse, R28 ;  /* 0x0000001c26187220 */ /* 0x040fe20000400000 */
[C---:B------:R-:W-:Y:S01]  /*7800*/  FMUL R25, R38.reuse, R29 ;  /* 0x0000001d26197220 */ /* 0x040fe20000400000 */
[C---:B------:R-:W-:Y:S01]  /*7810*/  FMUL R28, R38.reuse, R32 ;  /* 0x00000020261c7220 */ /* 0x040fe20000400000 */
[C---:B------:R-:W-:Y:S01]  /*7820*/  FMUL R29, R38.reuse, R33 ;  /* 0x00000021261d7220 */ /* 0x040fe20000400000 */
[C---:B--2---:R-:W-:Y:S01]  /*7830*/  FMUL R3, R38.reuse, R6 ;  /* 0x0000000626037220 */ /* 0x044fe20000400000 */
[C---:B------:R-:W-:Y:S01]  /*7840*/  FMUL R7, R38.reuse, R7 ;  /* 0x0000000726077220 */ /* 0x040fe20000400000 */
[C---:B------:R-:W-:Y:S01]  /*7850*/  FMUL R6, R38.reuse, R10 ;  /* 0x0000000a26067220 */ /* 0x040fe20000400000 */
[C---:B------:R-:W-:Y:S01]  /*7860*/  FMUL R11, R38.reuse, R11 ;  /* 0x0000000b260b7220 */ /* 0x040fe20000400000 */
[C---:B------:R-:W-:Y:S01]  /*7870*/  FFMA R3, R41.reuse, R44, R3 ;  /* 0x0000002c29037223 */ /* 0x040fe20000000003 */
[C---:B------:R-:W-:Y:S01]  /*7880*/  FFMA R7, R41.reuse, R46, R7 ;  /* 0x0000002e29077223 */ /* 0x040fe20000000007 */
[C---:B------:R-:W-:Y:S01]  /*7890*/  FFMA R4, R41.reuse, R43, R4 ;  /* 0x0000002b29047223 */ /* 0x040fe20000000004 */
[----:B------:R-:W-:Y:S01]  /*78a0*/  F2FP.F16.E4M3.UNPACK_B R40, R79 ;  /* 0x0000004fff28723e */ /* 0x000fe200020006ff */
[C---:B------:R-:W-:Y:S01]  /*78b0*/  FFMA R5, R41.reuse, R48, R5 ;  /* 0x0000003029057223 */ /* 0x040fe20000000005 */
[C---:B------:R-:W-:Y:S01]  /*78c0*/  FFMA R6, R41.reuse, R45, R6 ;  /* 0x0000002d29067223 */ /* 0x040fe20000000006 */
[----:B------:R-:W-:Y:S01]  /*78d0*/  F2FP.F16.E4M3.UNPACK_B R42, R79.H1 ;  /* 0x0000004fff2a723e */ /* 0x000fe200030006ff */
[C---:B------:R-:W-:Y:S01]  /*78e0*/  FFMA R11, R41.reuse, R50, R11 ;  /* 0x00000032290b7223 */ /* 0x040fe2000000000b */
[----:B------:R-:W-:Y:S01]  /*78f0*/  FFMA R8, R41, R47, R8 ;  /* 0x0000002f29087223 */ /* 0x000fe20000000008 */
[----:B------:R-:W-:Y:S01]  /*7900*/  F2FP.SATFINITE.E4M3.F32.PACK_AB_MERGE_C R97, R7, R3, RZ ;  /* 0x000000030761723e */ /* 0x000fe200048070ff */
[C---:B------:R-:W-:Y:S01]  /*7910*/  FFMA R9, R41.reuse, R52, R9 ;  /* 0x0000003429097223 */ /* 0x040fe20000000009 */
[----:B------:R-:W-:Y:S01]  /*7920*/  FMUL R10, R38, R14 ;  /* 0x0000000e260a7220 */ /* 0x000fe20000400000 */
[----:B------:R-:W-:Y:S01]  /*7930*/  LEA R109, R90, UR44, 0x3 ;  /* 0x0000002c5a6d7c11 */ /* 0x000fe2000f8e18ff */
[----:B------:R-:W-:Y:S01]  /*7940*/  FMUL R15, R38, R15 ;  /* 0x0000000f260f7220 */ /* 0x000fe20000400000 */
[--C-:B------:R-:W-:Y:S01]  /*7950*/  HADD2.F32 R53, -RZ, R55.reuse.H0_H0 ;  /* 0x20000037ff357230 */ /* 0x100fe20000004100 */
[----:B------:R-:W-:Y:S01]  /*7960*/  F2FP.SATFINITE.E4M3.F32.PACK_AB_MERGE_C R96, R2, R0, R97 ;  /* 0x000000000260723e */ /* 0x000fe20004807061 */
[----:B------:R-:W-:Y:S01]  /*7970*/  FFMA R10, R41, R49, R10 ;  /* 0x00000031290a7223 */ /* 0x000fe2000000000a */
[----:B------:R-:W-:Y:S01]  /*7980*/  F2FP.SATFINITE.E4M3.F32.PACK_AB_MERGE_C R97, R11, R6, RZ ;  /* 0x000000060b61723e */ /* 0x000fe200048070ff */
[C---:B------:R-:W-:Y:S01]  /*7990*/  FFMA R15, R41.reuse, R54, R15 ;  /* 0x00000036290f7223 */ /* 0x040fe2000000000f */
[C---:B------:R-:W-:Y:S01]  /*79a0*/  FFMA R12, R41.reuse, R51, R12 ;  /* 0x00000033290c7223 */ /* 0x040fe2000000000c */
[----:B------:R-:W-:Y:S01]  /*79b0*/  FFMA R13, R41, R56, R13 ;  /* 0x00000038290d7223 */ /* 0x000fe2000000000d */
[----:B------:R-:W-:Y:S01]  /*79c0*/  F2FP.SATFINITE.E4M3.F32.PACK_AB_MERGE_C R97, R5, R4, R97 ;  /* 0x000000040561723e */ /* 0x000fe20004807061 */
[----:B------:R-:W-:Y:S01]  /*79d0*/  HADD2.F32 R58, -RZ, R55.H1_H1 ;  /* 0x30000037ff3a7230 */ /* 0x000fe20000004100 */
[----:B------:R-:W-:Y:S01]  /*79e0*/  F2FP.SATFINITE.E4M3.F32.PACK_AB_MERGE_C R98, R15, R10, RZ ;  /* 0x0000000a0f62723e */ /* 0x000fe200048070ff */
[----:B------:R-:W-:Y:S02]  /*79f0*/  HADD2.F32 R55, -RZ, R57.H0_H0 ;  /* 0x20000039ff377230 */ /* 0x000fe40000004100 */
[C---:B------:R-:W-:Y:S01]  /*7a00*/  FMUL R14, R38.reuse, R18 ;  /* 0x00000012260e7220 */ /* 0x040fe20000400000 */
[C---:B------:R-:W-:Y:S01]  /*7a10*/  FMUL R19, R38.reuse, R19 ;  /* 0x0000001326137220 */ /* 0x040fe20000400000 */
[--C-:B------:R-:W-:Y:S02]  /*7a20*/  HADD2.F32 R57, -RZ, R59.reuse.H0_H0 ;  /* 0x2000003bff397230 */ /* 0x100fe40000004100 */
[C---:B------:R-:W-:Y:S01]  /*7a30*/  FMUL R18, R38.reuse, R22 ;  /* 0x0000001626127220 */ /* 0x040fe20000400000 */
[C---:B------:R-:W-:Y:S01]  /*7a40*/  FFMA R14, R41.reuse, R53, R14 ;  /* 0x00000035290e7223 */ /* 0x040fe2000000000e */
[----:B------:R-:W-:Y:S02]  /*7a50*/  HADD2.F32 R62, -RZ, R59.H1_H1 ;  /* 0x3000003bff3e7230 */ /* 0x000fe40000004100 */
[C---:B------:R-:W-:Y:S01]  /*7a60*/  FFMA R19, R41.reuse, R58, R19 ;  /* 0x0000003a29137223 */ /* 0x040fe20000000013 */
[----:B------:R-:W-:Y:S02]  /*7a70*/  HADD2.F32 R59, -RZ, R61.H0_H0 ;  /* 0x2000003dff3b7230 */ /* 0x000fe40000004100 */
[C---:B------:R-:W-:Y:S01]  /*7a80*/  FMUL R23, R38.reuse, R23 ;  /* 0x0000001726177220 */ /* 0x040fe20000400000 */
[C---:B------:R-:W-:Y:S01]  /*7a90*/  FFMA R16, R41.reuse, R55, R16 ;  /* 0x0000003729107223 */ /* 0x040fe20000000010 */
[C---:B------:R-:W-:Y:S01]  /*7aa0*/  FFMA R17, R41.reuse, R60, R17 ;  /* 0x0000003c29117223 */ /* 0x040fe20000000011 */
[--C-:B------:R-:W-:Y:S02]  /*7ab0*/  HADD2.F32 R61, -RZ, R63.reuse.H0_H0 ;  /* 0x2000003fff3d7230 */ /* 0x100fe40000004100 */
[C---:B------:R-:W-:Y:S01]  /*7ac0*/  FFMA R18, R41.reuse, R57, R18 ;  /* 0x0000003929127223 */ /* 0x040fe20000000012 */
[----:B------:R-:W-:Y:S02]  /*7ad0*/  HADD2.F32 R66, -RZ, R63.H1_H1 ;  /* 0x3000003fff427230 */ /* 0x000fe40000004100 */
[C---:B------:R-:W-:Y:S01]  /*7ae0*/  FMUL R22, R38.reuse, R26 ;  /* 0x0000001a26167220 */ /* 0x040fe20000400000 */
[----:B------:R-:W-:Y:S02]  /*7af0*/  HADD2.F32 R63, -RZ, R65.H0_H0 ;  /* 0x20000041ff3f7230 */ /* 0x000fe40000004100 */
[C---:B------:R-:W-:Y:S01]  /*7b00*/  FFMA R23, R41.reuse, R62, R23 ;  /* 0x0000003e29177223 */ /* 0x040fe20000000017 */
[C---:B------:R-:W-:Y:S01]  /*7b10*/  FMUL R27, R38.reuse, R27 ;  /* 0x0000001b261b7220 */ /* 0x040fe20000400000 */
[C---:B------:R-:W-:Y:S01]  /*7b20*/  FFMA R20, R41.reuse, R59, R20 ;  /* 0x0000003b29147223 */ /* 0x040fe20000000014 */
[C---:B------:R-:W-:Y:S01]  /*7b30*/  FFMA R21, R41.reuse, R64, R21 ;  /* 0x0000004029157223 */ /* 0x040fe20000000015 */
[--C-:B------:R-:W-:Y:S02]  /*7b40*/  HADD2.F32 R65, -RZ, R67.reuse.H0_H0 ;  /* 0x20000043ff417230 */ /* 0x100fe40000004100 */
[C---:B------:R-:W-:Y:S01]  /*7b50*/  FFMA R22, R41.reuse, R61, R22 ;  /* 0x0000003d29167223 */ /* 0x040fe20000000016 */
[----:B------:R-:W-:Y:S02]  /*7b60*/  HADD2.F32 R70, -RZ, R67.H1_H1 ;  /* 0x30000043ff467230 */ /* 0x000fe40000004100 */
[C---:B------:R-:W-:Y:S01]  /*7b70*/  FMUL R26, R38.reuse, R30 ;  /* 0x0000001e261a7220 */ /* 0x040fe20000400000 */
[--C-:B------:R-:W-:Y:S02]  /*7b80*/  HADD2.F32 R67, -RZ, R40.reuse.H0_H0 ;  /* 0x20000028ff437230 */ /* 0x100fe40000004100 */
[C---:B------:R-:W-:Y:S01]  /*7b90*/  FFMA R27, R41.reuse, R66, R27 ;  /* 0x00000042291b7223 */ /* 0x040fe2000000001b */
[C---:B------:R-:W-:Y:S01]  /*7ba0*/  FMUL R31, R38.reuse, R31 ;  /* 0x0000001f261f7220 */ /* 0x040fe20000400000 */
[C---:B------:R-:W-:Y:S01]  /*7bb0*/  FFMA R24, R41.reuse, R63, R24 ;  /* 0x0000003f29187223 */ /* 0x040fe20000000018 */
[----:B------:R-:W-:Y:S02]  /*7bc0*/  HADD2.F32 R40, -RZ, R40.H1_H1 ;  /* 0x30000028ff287230 */ /* 0x000fe40000004100 */
[C---:B------:R-:W-:Y:S01]  /*7bd0*/  FFMA R25, R41.reuse, R68, R25 ;  /* 0x0000004429197223 */ /* 0x040fe20000000019 */
[--C-:B------:R-:W-:Y:S02]  /*7be0*/  HADD2.F32 R69, -RZ, R42.reuse.H0_H0 ;  /* 0x2000002aff457230 */ /* 0x100fe40000004100 */
[C---:B------:R-:W-:Y:S01]  /*7bf0*/  FFMA R26, R41.reuse, R65, R26 ;  /* 0x00000041291a7223 */ /* 0x040fe2000000001a */
[----:B------:R-:W-:Y:S02]  /*7c00*/  HADD2.F32 R42, -RZ, R42.H1_H1 ;  /* 0x3000002aff2a7230 */ /* 0x000fe40000004100 */
[C---:B------:R-:W-:Y:S01]  /*7c10*/  FMUL R30, R38.reuse, R34 ;  /* 0x00000022261e7220 */ /* 0x040fe20000400000 */
[----:B------:R-:W-:Y:S01]  /*7c20*/  FFMA R31, R41, R70, R31 ;  /* 0x00000046291f7223 */ /* 0x000fe2000000001f */
[----:B------:R-:W-:Y:S01]  /*7c30*/  FMUL R35, R38, R35 ;  /* 0x0000002326237220 */ /* 0x000fe20000400000 */
[----:B------:R-:W-:Y:S01]  /*7c40*/  F2FP.SATFINITE.E4M3.F32.PACK_AB_MERGE_C R99, R19, R14, RZ ;  /* 0x0000000e1363723e */ /* 0x000fe200048070ff */
[C---:B------:R-:W-:Y:S01]  /*7c50*/  FFMA R28, R41.reuse, R67, R28 ;  /* 0x00000043291c7223 */ /* 0x040fe2000000001c */
[C---:B------:R-:W-:Y:S01]  /*7c60*/  FFMA R29, R41.reuse, R40, R29 ;  /* 0x00000028291d7223 */ /* 0x040fe2000000001d */
[C---:B------:R-:W-:Y:S01]  /*7c70*/  FFMA R30, R41.reuse, R69, R30 ;  /* 0x00000045291e7223 */ /* 0x040fe2000000001e */
[----:B------:R-:W-:Y:S01]  /*7c80*/  FFMA R35, R41, R42, R35 ;  /* 0x0000002a29237223 */ /* 0x000fe20000000023 */
[----:B------:R-:W-:Y:S02]  /*7c90*/  F2FP.SATFINITE.E4M3.F32.PACK_AB_MERGE_C R98, R9, R8, R98 ;  /* 0x000000080962723e */ /* 0x000fe40004807062 */
[----:B------:R-:W-:Y:S02]  /*7ca0*/  F2FP.SATFINITE.E4M3.F32.PACK_AB_MERGE_C R99, R13, R12, R99 ;  /* 0x0000000c0d63723e */ /* 0x000fe40004807063 */
[----:B------:R-:W-:Y:S02]  /*7cb0*/  F2FP.SATFINITE.E4M3.F32.PACK_AB_MERGE_C R104, R23, R18, RZ ;  /* 0x000000121768723e */ /* 0x000fe400048070ff */
[----:B------:R-:W-:Y:S01]  /*7cc0*/  F2FP.SATFINITE.E4M3.F32.PACK_AB_MERGE_C R105, R27, R22, RZ ;  /* 0x000000161b69723e */ /* 0x000fe200048070ff */
[----:B------:R1:W-:Y:S01]  /*7cd0*/  STS.128 [R71+UR44+0x2400], R96 ;  /* 0x0024006047007988 */ /* 0x0003e20008000c2c */
[----:B------:R-:W-:Y:S02]  /*7ce0*/  F2FP.SATFINITE.E4M3.F32.PACK_AB_MERGE_C R110, R31, R26, RZ ;  /* 0x0000001a1f6e723e */ /* 0x000fe400048070ff */
[----:B------:R-:W-:Y:S02]  /*7cf0*/  F2FP.SATFINITE.E4M3.F32.PACK_AB_MERGE_C R111, R35, R30, RZ ;  /* 0x0000001e236f723e */ /* 0x000fe400048070ff */
[----:B------:R-:W-:Y:S02]  /*7d00*/  F2FP.SATFINITE.E4M3.F32.PACK_AB_MERGE_C R104, R17, R16, R104 ;  /* 0x000000101168723e */ /* 0x000fe40004807068 */
[----:B------:R-:W-:Y:S02]  /*7d10*/  F2FP.SATFINITE.E4M3.F32.PACK_AB_MERGE_C R105, R21, R20, R105 ;  /* 0x000000141569723e */ /* 0x000fe40004807069 */
[----:B------:R-:W-:Y:S02]  /*7d20*/  F2FP.SATFINITE.E4M3.F32.PACK_AB_MERGE_C R106, R25, R24, R110 ;  /* 0x00000018196a723e */ /* 0x000fe4000480706e */
[----:B------:R-:W-:Y:S02]  /*7d30*/  F2FP.SATFINITE.E4M3.F32.PACK_AB_MERGE_C R107, R29, R28, R111 ;  /* 0x0000001c1d6b723e */ /* 0x000fe4000480706f */
[----:B------:R-:W-:Y:S03]  /*7d40*/  @P6 SHF.L.U32 R110, R89, 0x1f, RZ ;  /* 0x0000001f596e6819 */ /* 0x000fe600000006ff */
[----:B------:R1:W-:Y:S01]  /*7d50*/  STS.128 [R101+0x2410], R104 ;  /* 0x0024106865007388 */ /* 0x0003e20000000c00 */
[----:B------:R-:W-:Y:S01]  /*7d60*/  @!PT LDS RZ, [RZ] ;  /* 0x00000000fffff984 */ /* 0x000fe20000000800 */
[----:B------:R-:W-:Y:S01]  /*7d70*/  @!PT LDS RZ, [RZ] ;  /* 0x00000000fffff984 */ /* 0x000fe20000000800 */
[----:B------:R-:W-:Y:S01]  /*7d80*/  @!PT LDS RZ, [RZ] ;  /* 0x00000000fffff984 */ /* 0x000fe20000000800 */
[----:B------:R-:W-:Y:S01]  /*7d90*/  @!PT LDS RZ, [RZ] ;  /* 0x00000000fffff984 */ /* 0x000fe20000000800 */
[----:B------:R2:W-:Y:S07]  /*7da0*/  MEMBAR.ALL.CTA ;  /* 0x0000000000007992 */ /* 0x0005ee0000008000 */
[----:B--2---:R-:W2:Y:S02]  /*7db0*/  FENCE.VIEW.ASYNC.S ;  /* 0x00000000000073c6 */ /* 0x004ea40000000000 */
[----:B--2---:R-:W-:Y:S06]  /*7dc0*/  BAR.SYNC.DEFER_BLOCKING 0x1, 0x80 ;  /* 0x0042000000007b1d */ /* 0x004fec0000010000 */
[----:B------:R-:W-:Y:S05]  /*7dd0*/  @P0 BRA `(.L_x_133) ;  /* 0x0000000000280947 */ /* 0x000fea0003800000 */
[----:B------:R-:W2:Y:S01]  /*7de0*/  LDCU.64 UR6, c[0x0][0x348] ;  /* 0x00006900ff0677ac */ /* 0x000ea20008000a00 */
[----:B------:R-:W-:Y:S01]  /*7df0*/  UIADD3 UR4, UPT, UPT, UR44, 0x2400, URZ ;  /* 0x000024002c047890 */ /* 0x000fe2000fffe0ff */
[----:B------:R-:W-:Y:S05]  /*7e00*/  UMOV UR51, UR36 ;  /* 0x0000002400337c82 */ /* 0x000fea0008000000 */
[----:B------:R-:W-:Y:S04]  /*7e10*/  MOV R94, UR4 ;  /* 0x00000004005e7c02 */ /* 0x000fe80008000f00 */
[----:B------:R-:W-:Y:S01]  /*7e20*/  R2UR UR48, R94 ;  /* 0x000000005e3072ca */ /* 0x000fe200000e0000 */
[----:B--2---:R-:W-:Y:S04]  /*7e30*/  UIADD3 UR4, UP0, UPT, UR6, 0x680, URZ ;  /* 0x0000068006047890 */ /* 0x004fe8000ff1e0ff */
[----:B------:R-:W-:Y:S09]  /*7e40*/  UIADD3.X UR5, UPT, UPT, URZ, UR7, URZ, UP0, !UPT ;  /* 0x00000007ff057290 */ /* 0x000ff200087fe4ff */
[----:B------:R2:W-:Y:S01]  /*7e50*/  UTMASTG.3D [UR48], [UR4] ;  /* 0x00000030040073b5 */ /* 0x0005e20008010000 */
[----:B------:R0:W-:Y:S01]  /*7e60*/  UTMACMDFLUSH ;  /* 0x00000000000079b7 */ /* 0x0001e20000000000 */
[----:B--2---:R-:W-:Y:S04]  /*7e70*/  DEPBAR.LE SB0, 0x1 ;  /* 0x000080400000791a */ /* 0x004fe80000000000 */
.L_x_133:
[----:B------:R-:W-:Y:S05]  /*7e80*/  BSYNC.RECONVERGENT B0 ;  /* 0x0000000000007941 */ /* 0x000fea0003800200 */
.L_x_132:
[----:B------:R-:W-:Y:S06]  /*7e90*/  BAR.SYNC.DEFER_BLOCKING 0x1, 0x80 ;  /* 0x0042000000007b1d */ /* 0x000fec0000010000 */
[----:B------:R-:W2:Y:S01]  /*7ea0*/  @P6 SYNCS.PHASECHK.TRANS64.TRYWAIT P0, [R109+URZ+0x220], R110 ;  /* 0x0002206e6d0065a7 */ /* 0x000ea200080011ff */
[----:B------:R-:W-:Y:S01]  /*7eb0*/  BSSY B1, `(.L_x_134) ;  /* 0x0000020000017945 */ /* 0x000fe20003800000 */
[----:B--2---:R-:W-:Y:S03]  /*7ec0*/  @P6 SEL R102, RZ, 0x1, !P0 ;  /* 0x00000001ff666807 */ /* 0x004fe60004000000 */
[----:B------:R-:W-:Y:S05]  /*7ed0*/  @!P6 BRA `(.L_x_135) ;  /* 0x000000000074e947 */ /* 0x000fea0003800000 */
[----:B------:R-:W-:Y:S01]  /*7ee0*/  ISETP.NE.AND P1, PT, R103, RZ, PT ;  /* 0x000000ff6700720c */ /* 0x000fe20003f25270 */
[----:B------:R-:W2:Y:S01]  /*7ef0*/  S2R R0, SR_CgaCtaId ;  /* 0x0000000000007919 */ /* 0x000ea20000008800 */
[----:B------:R-:W-:Y:S01]  /*7f00*/  ISETP.NE.AND P0, PT, R102, RZ, PT ;  /* 0x000000ff6600720c */ /* 0x000fe20003f05270 */
[----:B------:R-:W-:Y:S10]  /*7f10*/  BSSY B0, `(.L_x_136) ;  /* 0x0000008000007945 */ /* 0x000ff40003800000 */
[----:B------:R-:W-:Y:S05]  /*7f20*/  @P1 IMAD R2, R90, 0x1000, R71 ;  /* 0x000010005a021824 */ /* 0x000fea00078e0247 */
[----:B------:R-:W-:Y:S05]  /*7f30*/  @P1 IADD3 R3, PT, PT, R2, UR44, RZ ;  /* 0x0000002c02031c10 */ /* 0x000fea000fffe0ff */
[----:B------:R-:W-:Y:S01]  /*7f40*/  @P1 IMAD.IADD R3, R3, 0x1, R108 ;  /* 0x0000000103031824 */ /* 0x000fe200078e026c */
[----:B------:R-:W-:Y:S06]  /*7f50*/  @P0 BRA `(.L_x_137) ;  /* 0x00000000000c0947 */ /* 0x000fec0003800000 */
[----:B------:R-:W-:Y:S04]  /*7f60*/  SHF.L.U32 R4, R89, 0x1f, RZ ;  /* 0x0000001f59047819 */ /* 0x000fe800000006ff */
[----:B------:R-:W3:Y:S02]  /*7f70*/  SYNCS.PHASECHK.TRANS64.TRYWAIT P0, [R109+URZ+0x220], R4 ;  /* 0x000220046d0075a7 */ /* 0x000ee400080011ff */
[----:B---3--:R-:W-:Y:S05]  /*7f80*/  @!P0 BRA `(.L_x_138) ;  /* 0x0000002000808947 */ /* 0x008fea0003800000 */
.L_x_137:
[----:B------:R-:W-:Y:S05]  /*7f90*/  BSYNC B0 ;  /* 0x0000000000007941 */ /* 0x000fea0003800000 */
.L_x_136:
[----:B------:R-:W-:Y:S01]  /*7fa0*/  ISETP.NE.AND P0, PT, R103, RZ, PT ;  /* 0x000000ff6700720c */ /* 0x000fe20003f05270 */
[----:B---3--:R-:W-:Y:S02]  /*7fb0*/  VIADD R109, R109, 0x230 ;  /* 0x000002306d6d7836 */ /* 0x008fe40000000000 */
[----:B------:R-:W-:Y:S03]  /*7fc0*/  VIADD R90, R90, 0x1 ;  /* 0x000000015a5a7836 */ /* 0x000fe60000000000 */
[----:B--2---:R-:W-:Y:S07]  /*7fd0*/  PRMT R0, R0, 0x654, R109 ;  /* 0x0000065400007816 */ /* 0x004fee000000006d */
[----:B------:R2:W3:Y:S04]  /*7fe0*/  @P0 LDS.128 R72, [R2+UR44+0x400] ;  /* 0x0004002c02480984 */ /* 0x0004e80008000c00 */
[----:B------:R2:W4:Y:S01]  /*7ff0*/  @P0 LDS.128 R76, [R3+0x410] ;  /* 0x00041000034c0984 */ /* 0x0005220000000c00 */
        /* <DEDUP_REMOVED lines=10> */
[----:B--23--:R-:W-:Y:S02]  /*80a0*/  LOP3.LUT R89, R89, R0, RZ, 0x3c, !PT ;  /* 0x0000000059597212 */ /* 0x00cfe400078e3cff */
.L_x_135:
[----:B------:R-:W-:Y:S05]  /*80b0*/  BSYNC B1 ;  /* 0x0000000000017941 */ /* 0x000fea0003800000 */
.L_x_134:
[----:B------:R-:W-:Y:S05]  /*80c0*/  VIADD R0, R39, 0x40 ;  /* 0x0000004027007836 */ /* 0x000fea0000000000 */
[----:B------:R-:W-:Y:S04]  /*80d0*/  SHF.R.U32.HI R0, RZ, 0x15, R0 ;  /* 0x00000015ff007819 */ /* 0x000fe80000011600 */
[----:B------:R-:W-:Y:S11]  /*80e0*/  LOP3.LUT P0, RZ, R0, 0x3, R85, 0x48, !PT ;  /* 0x0000000300ff7812 */ /* 0x000ff60007804855 */
[----:B------:R-:W-:Y:S02]  /*80f0*/  @!UPT UIADD3 URZ, UPT, UPT, URZ, URZ, URZ ;  /* 0x000000fffffff290 */ /* 0x000fe4000fffe0ff */
[----:B------:R-:W-:Y:S05]  /*8100*/  @!P0 BRA `(.L_x_139) ;  /* 0x0000000000408947 */ /* 0x000fea0003800000 */
[----:B------:R-:W2:Y:S01]  /*8110*/  LDCU.64 UR8, c[0x4][0x70] ;  /* 0x01000e00ff0877ac */ /* 0x000ea20008000a00 */
[----:B------:R-:W-:Y:S01]  /*8120*/  MOV R3, 0x0 ;  /* 0x0000000000037802 */ /* 0x000fe20000000f00 */
[----:B------:R-:W-:Y:S02]  /*8130*/  HFMA2 R12, -RZ, RZ, 0, 5.9604644775390625e-08 ;  /* 0x00000001ff0c7431 */ /* 0x000fe400000001ff */
[----:B------:R-:W-:Y:S02]  /*8140*/  IMAD.MOV.U32 R8, RZ, RZ, 0x192 ;  /* 0x00000192ff087424 */ /* 0x000fe400078e00ff */
[----:B------:R-:W-:Y:S01]  /*8150*/  IMAD.MOV.U32 R13, RZ, RZ, RZ ;  /* 0x000000ffff0d7224 */ /* 0x000fe200078e00ff */
[----:B------:R-:W3:Y:S01]  /*8160*/  LDCU.64 UR6, c[0x4][0x78] ;  /* 0x01000f00ff0677ac */ /* 0x000ee20008000a00 */
[----:B------:R-:W1:Y:S01]  /*8170*/  LDC.64 R2, c[0x4][R3] ;  /* 0x0100000003027b82 */ /* 0x000e620000000a00 */
[----:B------:R-:W5:Y:S01]  /*8180*/  LDCU.64 UR4, c[0x4][0x10] ;  /* 0x01000200ff0477ac */ /* 0x000f620008000a00 */
[----:B--2---:R-:W-:Y:S01]  /*8190*/  MOV R5, UR9 ;  /* 0x0000000900057c02 */ /* 0x004fe20008000f00 */
[----:B------:R-:W-:Y:S01]  /*81a0*/  IMAD.U32 R4, RZ, RZ, UR8 ;  /* 0x00000008ff047e24 */ /* 0x000fe2000f8e00ff */
[----:B---3--:R-:W-:Y:S01]  /*81b0*/  MOV R7, UR7 ;  /* 0x0000000700077c02 */ /* 0x008fe20008000f00 */
[----:B------:R-:W-:Y:S01]  /*81c0*/  IMAD.U32 R6, RZ, RZ, UR6 ;  /* 0x00000006ff067e24 */ /* 0x000fe2000f8e00ff */
[----:B-----5:R-:W-:Y:S01]  /*81d0*/  MOV R11, UR5 ;  /* 0x00000005000b7c02 */ /* 0x020fe20008000f00 */
[----:B------:R-:W-:Y:S02]  /*81e0*/  IMAD.U32 R10, RZ, RZ, UR4 ;  /* 0x00000004ff0a7e24 */ /* 0x000fe4000f8e00ff */
[----:B------:R-:W-:Y:S07]  /*81f0*/  LEPC R20, `(.L_x_139) ;  /* 0x000000001014794e */ /* 0x000fee0000000000 */
[----:B-1--4-:R-:W-:Y:S05]  /*8200*/  CALL.ABS.NOINC R2 ;  /* 0x0000000002007343 */ /* 0x012fea0003c00000 */
.L_x_139:
[----:B------:R-:W-:Y:S01]  /*8210*/  ISETP.NE.AND P0, PT, R95, RZ, PT ;  /* 0x000000ff5f00720c */ /* 0x000fe20003f05270 */
[----:B------:R-:W-:Y:S05]  /*8220*/  WARPSYNC.ALL ;  /* 0x0000000000007948 */ /* 0x000fea0003800000 */
[----:B------:R-:W-:Y:S01]  /*8230*/  R2UR UR4, R39 ;  /* 0x00000000270472ca */ /* 0x000fe200000e0000 */
[----:B------:R-:W2:Y:S01]  /*8240*/  S2UR UR6, SR_CgaCtaId ;  /* 0x00000000000679c3 */ /* 0x000ea20000008800 */
[-C--:B------:R-:W-:Y:S01]  /*8250*/  F2FP.F16.E4M3.UNPACK_B R42, R72.reuse ;  /* 0x00000048ff2a723e */ /* 0x080fe200020006ff */
[----:B------:R-:W-:Y:S01]  /*8260*/  BSSY.RECONVERGENT B0, `(.L_x_140) ;  /* 0x000009c000007945 */ /* 0x000fe20003800200 */
[----:B------:R-:W-:Y:S02]  /*8270*/  F2FP.F16.E4M3.UNPACK_B R72, R72.H1 ;  /* 0x00000048ff48723e */ /* 0x000fe400030006ff */
[-C--:B------:R-:W-:Y:S01]  /*8280*/  F2FP.F16.E4M3.UNPACK_B R46, R73.reuse ;  /* 0x00000049ff2e723e */ /* 0x080fe200020006ff */
[--C-:B------:R-:W-:Y:S01]  /*8290*/  HADD2.F32 R40, -RZ, R42.reuse.H0_H0 ;  /* 0x2000002aff287230 */ /* 0x100fe20000004100 */
[----:B------:R-:W-:Y:S01]  /*82a0*/  F2FP.F16.E4M3.UNPACK_B R73, R73.H1 ;  /* 0x00000049ff49723e */ /* 0x000fe200030006ff */
[----:B------:R-:W-:Y:S01]  /*82b0*/  HADD2.F32 R42, -RZ, R42.H1_H1 ;  /* 0x3000002aff2a7230 */ /* 0x000fe20000004100 */
[-C--:B------:R-:W-:Y:S01]  /*82c0*/  F2FP.F16.E4M3.UNPACK_B R50, R74.reuse ;  /* 0x0000004aff32723e */ /* 0x080fe200020006ff */
[----:B------:R-:W-:Y:S01]  /*82d0*/  HADD2.F32 R43, -RZ, R72.H0_H0 ;  /* 0x20000048ff2b7230 */ /* 0x000fe20000004100 */
[----:B------:R-:W-:Y:S01]  /*82e0*/  F2FP.F16.E4M3.UNPACK_B R74, R74.H1 ;  /* 0x0000004aff4a723e */ /* 0x000fe200030006ff */
[----:B------:R-:W-:Y:S01]  /*82f0*/  LDTM.16dp32bit_t0_t15.x32 R4, tmem[UR4+0x40] ;  /* 0x00004004000479ee */ /* 0x000fe20008a80000 */
[----:B------:R-:W3:Y:S01]  /*8300*/  LDTM.16dp32bit_t16_t31.x32 R4, tmem[UR4+0x60] ;  /* 0x00006004000479ee */ /* 0x000ee20008aa0000 */
[----:B------:R-:W-:Y:S01]  /*8310*/  NOP ;  /* 0x0000000000007918 */ /* 0x000fe20000000000 */
[--C-:B------:R-:W-:Y:S01]  /*8320*/  HADD2.F32 R45, -RZ, R46.reuse.H0_H0 ;  /* 0x2000002eff2d7230 */ /* 0x100fe20000004100 */
[----:B------:R-:W-:Y:S01]  /*8330*/  R2UR UR5, R100 ;  /* 0x00000000640572ca */ /* 0x000fe200000e0000 */
[----:B------:R-:W-:Y:S01]  /*8340*/  HADD2.F32 R46, -RZ, R46.H1_H1 ;  /* 0x3000002eff2e7230 */ /* 0x000fe20000004100 */
[----:B------:R-:W-:Y:S01]  /*8350*/  F2FP.F16.E4M3.UNPACK_B R54, R75 ;  /* 0x0000004bff36723e */ /* 0x000fe200020006ff */
[--C-:B------:R-:W-:Y:S01]  /*8360*/  HADD2.F32 R49, -RZ, R50.reuse.H0_H0 ;  /* 0x20000032ff317230 */ /* 0x100fe20000004100 */
[----:B----4-:R-:W-:Y:S01]  /*8370*/  F2FP.F16.E4M3.UNPACK_B R58, R76 ;  /* 0x0000004cff3a723e */ /* 0x010fe200020006ff */
[----:B------:R-:W-:Y:S01]  /*8380*/  HADD2.F32 R50, -RZ, R50.H1_H1 ;  /* 0x30000032ff327230 */ /* 0x000fe20000004100 */
[----:B------:R-:W-:Y:S01]  /*8390*/  F2FP.F16.E4M3.UNPACK_B R62, R77 ;  /* 0x0000004dff3e723e */ /* 0x000fe200020006ff */
[--C-:B------:R-:W-:Y:S01]  /*83a0*/  HADD2.F32 R53, -RZ, R54.reuse.H0_H0 ;  /* 0x20000036ff357230 */ /* 0x100fe20000004100 */
[----:B------:R-:W-:Y:S01]  /*83b0*/  F2FP.F16.E4M3.UNPACK_B R66, R78 ;  /* 0x0000004eff42723e */ /* 0x000fe200020006ff */
[----:B------:R-:W-:Y:S01]  /*83c0*/  HADD2.F32 R54, -RZ, R54.H1_H1 ;  /* 0x30000036ff367230 */ /* 0x000fe20000004100 */
[----:B------:R-:W-:Y:S01]  /*83d0*/  F2FP.F16.E4M3.UNPACK_B R69, R79 ;  /* 0x0000004fff45723e */ /* 0x000fe200020006ff */
[--C-:B------:R-:W-:Y:S01]  /*83e0*/  HADD2.F32 R57, -RZ, R58.reuse.H0_H0 ;  /* 0x2000003aff397230 */ /* 0x100fe20000004100 */
[----:B------:R-:W-:Y:S01]  /*83f0*/  F2FP.F16.E4M3.UNPACK_B R75, R75.H1 ;  /* 0x0000004bff4b723e */ /* 0x000fe200030006ff */
[----:B------:R-:W-:Y:S01]  /*8400*/  UIADD3 UR4, UPT, UPT, UR5, 0x290, URZ ;  /* 0x0000029005047890 */ /* 0x000fe2000fffe0ff */
[----:B------:R-:W-:Y:S01]  /*8410*/  HADD2.F32 R59, -RZ, R58.H1_H1 ;  /* 0x3000003aff3b7230 */ /* 0x000fe20000004100 */
[----:B------:R-:W-:Y:S01]  /*8420*/  F2FP.F16.E4M3.UNPACK_B R76, R76.H1 ;  /* 0x0000004cff4c723e */ /* 0x000fe200030006ff */
[--C-:B------:R-:W-:Y:S01]  /*8430*/  HADD2.F32 R61, -RZ, R62.reuse.H0_H0 ;  /* 0x2000003eff3d7230 */ /* 0x100fe20000004100 */
[----:B------:R-:W-:Y:S01]  /*8440*/  F2FP.F16.E4M3.UNPACK_B R77, R77.H1 ;  /* 0x0000004dff4d723e */ /* 0x000fe200030006ff */
[----:B------:R-:W-:Y:S01]  /*8450*/  HADD2.F32 R62, -RZ, R62.H1_H1 ;  /* 0x3000003eff3e7230 */ /* 0x000fe20000004100 */
[----:B------:R-:W-:Y:S01]  /*8460*/  F2FP.F16.E4M3.UNPACK_B R78, R78.H1 ;  /* 0x0000004eff4e723e */ /* 0x000fe200030006ff */
[--C-:B------:R-:W-:Y:S01]  /*8470*/  HADD2.F32 R65, -RZ, R66.reuse.H0_H0 ;  /* 0x20000042ff417230 */ /* 0x100fe20000004100 */
[----:B--2---:R-:W-:Y:S01]  /*8480*/  UPRMT UR4, UR6, 0x654, UR4 ;  /* 0x0000065406047896 */ /* 0x004fe20008000004 */
        /* <DEDUP_REMOVED lines=8> */
[----:B------:R-:W-:Y:S01]  /*8510*/  SYNCS.ARRIVE.TRANS64.RED.A1T0 RZ, [UR4], RZ ;  /* 0x000000ffffff79a7 */ /* 0x000fe20008100404 */
        /* <DEDUP_REMOVED lines=15> */
[--C-:B------:R-:W-:Y:S02]  /*8610*/  HADD2.F32 R47, -RZ, R73.reuse.H0_H0 ;  /* 0x20000049ff2f7230 */ /* 0x100fe40000004100 */
[C---:B------:R-:W-:Y:S01]  /*8620*/  FMUL R10, R38.reuse, R10 ;  /* 0x0000000a260a7220 */ /* 0x040fe20000400000 */
[C---:B------:R-:W-:Y:S01]  /*8630*/  FFMA R6, R41.reuse, R43, R6 ;  /* 0x0000002b29067223 */ /* 0x040fe20000000006 */
[----:B------:R-:W-:Y:S02]  /*8640*/  HADD2.F32 R48, -RZ, R73.H1_H1 ;  /* 0x30000049ff307230 */ /* 0x000fe40000004100 */
[C---:B------:R-:W-:Y:S01]  /*8650*/  FFMA R7, R41.reuse, R44, R7 ;  /* 0x0000002c29077223 */ /* 0x040fe20000000007 */
[C---:B------:R-:W-:Y:S01]  /*8660*/  FFMA R8, R41.reuse, R45, R8 ;  /* 0x0000002d29087223 */ /* 0x040fe20000000008 */
[C---:B------:R-:W-:Y:S01]  /*8670*/  FFMA R9, R41.reuse, R46, R9 ;  /* 0x0000002e29097223 */ /* 0x040fe20000000009 */
[----:B------:R-:W-:Y:S01]  /*8680*/  FFMA R10, R41, R47, R10 ;  /* 0x0000002f290a7223 */ /* 0x000fe2000000000a */
[----:B------:R-:W-:Y:S01]  /*8690*/  HADD2.F32 R43, -RZ, R69.H0_H0 ;  /* 0x20000045ff2b7230 */ /* 0x000fe20000004100 */
[----:B-1----:R-:W-:Y:S01]  /*86a0*/  F2FP.SATFINITE.E4M3.F32.PACK_AB_MERGE_C R96, R7, R6, RZ ;  /* 0x000000060760723e */ /* 0x002fe200048070ff */
[C---:B------:R-:W-:Y:S01]  /*86b0*/  FMUL R11, R38.reuse, R11 ;  /* 0x0000000b260b7220 */ /* 0x040fe20000400000 */
[--C-:B------:R-:W-:Y:S02]  /*86c0*/  HADD2.F32 R51, -RZ, R74.reuse.H0_H0 ;  /* 0x2000004aff337230 */ /* 0x100fe40000004100 */
[C---:B------:R-:W-:Y:S01]  /*86d0*/  FMUL R14, R38.reuse, R14 ;  /* 0x0000000e260e7220 */ /* 0x040fe20000400000 */
[----:B------:R-:W-:Y:S01]  /*86e0*/  HADD2.F32 R52, -RZ, R74.H1_H1 ;  /* 0x3000004aff347230 */ /* 0x000fe20000004100 */
[----:B------:R-:W-:Y:S01]  /*86f0*/  F2FP.SATFINITE.E4M3.F32.PACK_AB_MERGE_C R96, R5, R4, R96 ;  /* 0x000000040560723e */ /* 0x000fe20004807060 */
[C---:B------:R-:W-:Y:S01]  /*8700*/  FFMA R11, R41.reuse, R48, R11 ;  /* 0x00000030290b7223 */ /* 0x040fe2000000000b */
[C---:B------:R-:W-:Y:S01]  /*8710*/  FFMA R12, R41.reuse, R49, R12 ;  /* 0x00000031290c7223 */ /* 0x040fe2000000000c */
[C---:B------:R-:W-:Y:S01]  /*8720*/  FFMA R13, R41.reuse, R50, R13 ;  /* 0x00000032290d7223 */ /* 0x040fe2000000000d */
[----:B------:R-:W-:Y:S01]  /*8730*/  FFMA R14, R41, R51, R14 ;  /* 0x00000033290e7223 */ /* 0x000fe2000000000e */
[C---:B------:R-:W-:Y:S01]  /*8740*/  FMUL R15, R38.reuse, R15 ;  /* 0x0000000f260f7220 */ /* 0x040fe20000400000 */
[----:B------:R-:W-:Y:S01]  /*8750*/  F2FP.F16.E4M3.UNPACK_B R79, R79.H1 ;  /* 0x0000004fff4f723e */ /* 0x000fe200030006ff */
[--C-:B------:R-:W-:Y:S01]  /*8760*/  HADD2.F32 R55, -RZ, R75.reuse.H0_H0 ;  /* 0x2000004bff377230 */ /* 0x100fe20000004100 */
[----:B------:R-:W-:Y:S01]  /*8770*/  F2FP.SATFINITE.E4M3.F32.PACK_AB_MERGE_C R97, R11, R10, RZ ;  /* 0x0000000a0b61723e */ /* 0x000fe200048070ff */
[C---:B------:R-:W-:Y:S01]  /*8780*/  FFMA R15, R41.reuse, R52, R15 ;  /* 0x00000034290f7223 */ /* 0x040fe2000000000f */
[C---:B------:R-:W-:Y:S01]  /*8790*/  FFMA R16, R41.reuse, R53, R16 ;  /* 0x0000003529107223 */ /* 0x040fe20000000010 */
[----:B------:R-:W-:Y:S01]  /*87a0*/  FFMA R17, R41, R54, R17 ;  /* 0x0000003629117223 */ /* 0x000fe20000000011 */
[----:B------:R-:W-:Y:S01]  /*87b0*/  F2FP.SATFINITE.E4M3.F32.PACK_AB_MERGE_C R97, R9, R8, R97 ;  /* 0x000000080961723e */ /* 0x000fe20004807061 */
[----:B------:R-:W-:Y:S01]  /*87c0*/  HADD2.F32 R56, -RZ, R75.H1_H1 ;  /* 0x3000004bff387230 */ /* 0x000fe20000004100 */
[----:B------:R-:W-:Y:S01]  /*87d0*/  F2FP.SATFINITE.E4M3.F32.PACK_AB_MERGE_C R98, R15, R14, RZ ;  /* 0x0000000e0f62723e */ /* 0x000fe200048070ff */
[C---:B------:R-:W-:Y:S01]  /*87e0*/  FMUL R18, R38.reuse, R18 ;  /* 0x0000001226127220 */ /* 0x040fe20000400000 */
[C---:B------:R-:W-:Y:S01]  /*87f0*/  FMUL R19, R38.reuse, R19 ;  /* 0x0000001326137220 */ /* 0x040fe20000400000 */
[--C-:B------:R-:W-:Y:S02]  /*8800*/  HADD2.F32 R58, -RZ, R76.reuse.H0_H0 ;  /* 0x2000004cff3a7230 */ /* 0x100fe40000004100 */
[C---:B------:R-:W-:Y:S01]  /*8810*/  FMUL R3, R38.reuse, R22 ;  /* 0x0000001626037220 */ /* 0x040fe20000400000 */
[C---:B------:R-:W-:Y:S01]  /*8820*/  FFMA R18, R41.reuse, R55, R18 ;  /* 0x0000003729127223 */ /* 0x040fe20000000012 */
[----:B------:R-:W-:Y:S02]  /*8830*/  HADD2.F32 R60, -RZ, R76.H1_H1 ;  /* 0x3000004cff3c7230 */ /* 0x000fe40000004100 */
        /* <DEDUP_REMOVED lines=42> */
[----:B------:R-:W-:Y:S03]  /*8ae0*/  IADD3 R70, PT, PT, R36, 0x1, RZ ;  /* 0x0000000124467810 */ /* 0x000fe60007ffe0ff */
        /* <DEDUP_REMOVED lines=10> */
[----:B------:R-:W-:Y:S02]  /*8b90*/  UIADD3 UR9, UPT, UPT, UR49, 0x40, URZ ;  /* 0x0000004031097890 */ /* 0x000fe4000fffe0ff */
[----:B------:R-:W-:Y:S01]  /*8ba0*/  UIADD3 UR8, UPT, UPT, UR44, 0x3400, URZ ;  /* 0x000034002c087890 */ /* 0x000fe2000fffe0ff */
[----:B------:R-:W-:Y:S01]  /*8bb0*/  UMOV UR10, UR50 ;  /* 0x00000032000a7c82 */ /* 0x000fe20008000000 */
[----:B------:R-:W-:Y:S01]  /*8bc0*/  UMOV UR11, UR36 ;  /* 0x00000024000b7c82 */ /* 0x000fe20008000000 */
[----:B--2---:R-:W-:Y:S04]  /*8bd0*/  UIADD3 UR4, UP0, UPT, UR6, 0x680, URZ ;  /* 0x0000068006047890 */ /* 0x004fe8000ff1e0ff */
[----:B------:R-:W-:Y:S09]  /*8be0*/  UIADD3.X UR5, UPT, UPT, URZ, UR7, URZ, UP0, !UPT ;  /* 0x00000007ff057290 */ /* 0x000ff200087fe4ff */
[----:B------:R2:W-:Y:S01]  /*8bf0*/  UTMASTG.3D [UR8], [UR4] ;  /* 0x00000008040073b5 */ /* 0x0005e20008010000 */
[----:B------:R0:W-:Y:S01]  /*8c00*/  UTMACMDFLUSH ;  /* 0x00000000000079b7 */ /* 0x0001e20000000000 */
[----:B--2---:R-:W-:Y:S04]  /*8c10*/  DEPBAR.LE SB0, 0x1 ;  /* 0x000080400000791a */ /* 0x004fe80000000000 */
.L_x_141:
[----:B------:R-:W-:Y:S05]  /*8c20*/  BSYNC.RECONVERGENT B0 ;  /* 0x0000000000007941 */ /* 0x000fea0003800200 */
.L_x_140:
[----:B------:R-:W-:Y:S01]  /*8c30*/  BAR.SYNC.DEFER_BLOCKING 0x1, 0x80 ;  /* 0x0042000000007b1d */ /* 0x000fe20000010000 */
[----:B------:R-:W-:Y:S01]  /*8c40*/  ISETP.NE.AND P0, PT, R87, 0x2, PT ;  /* 0x000000025700780c */ /* 0x000fe20003f05270 */
[----:B------:R-:W-:Y:S01]  /*8c50*/  UISETP.NE.AND UP0, UPT, UR45, URZ, UPT ;  /* 0x000000ff2d00728c */ /* 0x000fe2000bf05270 */
[----:B------:R-:W-:Y:S01]  /*8c60*/  ISETP.NE.AND P1, PT, R70, 0x4, PT ;  /* 0x000000044600780c */ /* 0x000fe20003f25270 */
[----:B------:R-:W-:Y:S01]  /*8c70*/  UIADD3 UR20, UPT, UPT, UR37, UR62, URZ ;  /* 0x0000003e25147290 */ /* 0x000fe2000fffe0ff */
[----:B------:R-:W-:Y:S01]  /*8c80*/  SEL R0, RZ, 0x1, P0 ;  /* 0x00000001ff007807 */ /* 0x000fe20000000000 */
[----:B------:R-:W-:Y:S01]  /*8c90*/  UIADD3 UR16, UPT, UPT, UR38, UR59, URZ ;  /* 0x0000003b26107290 */ /* 0x000fe2000fffe0ff */
[----:B------:R-:W-:Y:S02]  /*8ca0*/  SEL R3, RZ, 0x1, P1 ;  /* 0x00000001ff037807 */ /* 0x000fe40000800000 */
[----:B------:R-:W-:Y:S02]  /*8cb0*/  LOP3.LUT R91, R91, R0, RZ, 0x3c, !PT ;  /* 0x000000005b5b7212 */ /* 0x000fe400078e3cff */
[----:B------:R-:W-:Y:S02]  /*8cc0*/  LOP3.LUT R92, R92, R3, RZ, 0x3c, !PT ;  /* 0x000000035c5c7212 */ /* 0x000fe400078e3cff */
[----:B------:R-:W-:Y:S02]  /*8cd0*/  SEL R87, R87, RZ, P0 ;  /* 0x000000ff57577207 */ /* 0x000fe40000000000 */
[----:B------:R-:W-:Y:S01]  /*8ce0*/  SEL R36, R70, RZ, P1 ;  /* 0x000000ff46247207 */ /* 0x000fe20000800000 */
[----:B------:R-:W-:Y:S01]  /*8cf0*/  UMOV UR36, UR58 ;  /* 0x0000003a00247c82 */ /* 0x000fe20008000000 */
[----:B------:R-:W-:Y:S05]  /*8d00*/  BRA.U UP0, `(.L_x_142) ;  /* 0xffffffd500987547 */ /* 0x000fea000b83ffff */
[----:B------:R-:W-:Y:S05]  /*8d10*/  EXIT ;  /* 0x000000000000794d */ /* 0x000fea0003800000 */
.L_x_25:
[----:B-1----:R1:W2:Y:S02]  /*8d20*/  SYNCS.PHASECHK.TRANS64.TRYWAIT P0, [R0+URZ+0x2c0], R3 ;  /* 0x0002c003000075a7 */ /* 0x0022a400080011ff */
[----:B--2---:R-:W-:Y:S05]  /*8d30*/  @!P0 NANOSLEEP.SYNCS 0x989680 ;  /* 0x009896800000895d */ /* 0x004fea0003900000 */
[----:B------:R-:W2:Y:S02]  /*8d40*/  @!P0 SYNCS.PHASECHK.TRANS64 P0, [R0+URZ+0x2c0], R3 ;  /* 0x0002c003000085a7 */ /* 0x000ea400080010ff */
[----:B--2---:R-:W-:Y:S05]  /*8d50*/  @!P0 BRA `(.L_x_25) ;  /* 0xfffffffc00f08947 */ /* 0x004fea000383ffff */
[----:B------:R-:W-:Y:S05]  /*8d60*/  BRA `(.L_x_143) ;  /* 0xffffff9000107947 */ /* 0x000fea000383ffff */
.L_x_28:
[----:B-1----:R-:W-:-:S07]  /*8d70*/  MOV R0, UR33 ;  /* 0x0000002100007c02 */ /* 0x002fce0008000f00 */
.L_x_144:
[----:B-1----:R1:W2:Y:S02]  /*8d80*/  SYNCS.PHASECHK.TRANS64.TRYWAIT P0, [R0+URZ+0x110], R3 ;  /* 0x00011003000075a7 */ /* 0x0022a400080011ff */
[----:B--2---:R-:W-:Y:S05]  /*8d90*/  @!P0 NANOSLEEP.SYNCS 0x989680 ;  /* 0x009896800000895d */ /* 0x004fea0003900000 */
[----:B------:R-:W2:Y:S02]  /*8da0*/  @!P0 SYNCS.PHASECHK.TRANS64 P0, [R0+URZ+0x110], R3 ;  /* 0x00011003000085a7 */ /* 0x000ea400080010ff */
[----:B--2---:R-:W-:Y:S05]  /*8db0*/  @!P0 BRA `(.L_x_144) ;  /* 0xfffffffc00f08947 */ /* 0x004fea000383ffff */
[----:B------:R-:W-:Y:S05]  /*8dc0*/  BRA `(.L_x_27) ;  /* 0xffffff9000547947 */ /* 0x000fea000383ffff */
.L_x_35:
[----:B-1----:R-:W-:-:S07]  /*8dd0*/  MOV R0, UR17 ;  /* 0x0000001100007c02 */ /* 0x002fce0008000f00 */
.L_x_145:
[----:B-1----:R1:W2:Y:S02]  /*8de0*/  SYNCS.PHASECHK.TRANS64.TRYWAIT P0, [R0+URZ+0x110], R3 ;  /* 0x00011003000075a7 */ /* 0x0022a400080011ff */
[----:B--2---:R-:W-:Y:S05]  /*8df0*/  @!P0 NANOSLEEP.SYNCS 0x989680 ;  /* 0x009896800000895d */ /* 0x004fea0003900000 */
[----:B------:R-:W2:Y:S02]  /*8e00*/  @!P0 SYNCS.PHASECHK.TRANS64 P0, [R0+URZ+0x110], R3 ;  /* 0x00011003000085a7 */ /* 0x000ea400080010ff */
[----:B--2---:R-:W-:Y:S05]  /*8e10*/  @!P0 BRA `(.L_x_145) ;  /* 0xfffffffc00f08947 */ /* 0x004fea000383ffff */
[----:B------:R-:W-:Y:S05]  /*8e20*/  BRA `(.L_x_34) ;  /* 0xffffff9400147947 */ /* 0x000fea000383ffff */
.L_x_40:
[----:B-1----:R1:W2:Y:S02]  /*8e30*/  SYNCS.PHASECHK.TRANS64.TRYWAIT P0, [R3+URZ+0x250], R0 ;  /* 0x00025000030075a7 */ /* 0x0022a400080011ff */
[----:B--2---:R-:W-:Y:S05]  /*8e40*/  @!P0 NANOSLEEP.SYNCS 0x989680 ;  /* 0x009896800000895d */ /* 0x004fea0003900000 */
[----:B------:R-:W2:Y:S02]  /*8e50*/  @!P0 SYNCS.PHASECHK.TRANS64 P0, [R3+URZ+0x250], R0 ;  /* 0x00025000030085a7 */ /* 0x000ea400080010ff */
[----:B--2---:R-:W-:Y:S05]  /*8e60*/  @!P0 BRA `(.L_x_40) ;  /* 0xfffffffc00f08947 */ /* 0x004fea000383ffff */
[----:B------:R-:W-:Y:S05]  /*8e70*/  BRA `(.L_x_146) ;  /* 0xffffff9400b47947 */ /* 0x000fea000383ffff */
.L_x_44:
[----:B-1----:R-:W-:-:S07]  /*8e80*/  MOV R0, UR4 ;  /* 0x0000000400007c02 */ /* 0x002fce0008000f00 */
.L_x_147:
[----:B-1----:R1:W2:Y:S02]  /*8e90*/  SYNCS.PHASECHK.TRANS64.TRYWAIT P0, [R0+URZ], R3 ;  /* 0x00000003000075a7 */ /* 0x0022a400080011ff */
[----:B--2---:R-:W-:Y:S05]  /*8ea0*/  @!P0 NANOSLEEP.SYNCS 0x989680 ;  /* 0x009896800000895d */ /* 0x004fea0003900000 */
[----:B------:R-:W2:Y:S02]  /*8eb0*/  @!P0 SYNCS.PHASECHK.TRANS64 P0, [R0+URZ], R3 ;  /* 0x00000003000085a7 */ /* 0x000ea400080010ff */
[----:B--2---:R-:W-:Y:S05]  /*8ec0*/  @!P0 BRA `(.L_x_147) ;  /* 0xfffffffc00f08947 */ /* 0x004fea000383ffff */
[----:B------:R-:W-:Y:S05]  /*8ed0*/  BRA `(.L_x_148) ;  /* 0xffffff9c00587947 */ /* 0x000fea000383ffff */
.L_x_45:
[----:B------:R-:W-:-:S07]  /*8ee0*/  MOV R0, UR5 ;  /* 0x0000000500007c02 */ /* 0x000fce0008000f00 */
.L_x_149:
[----:B-1----:R1:W2:Y:S02]  /*8ef0*/  SYNCS.PHASECHK.TRANS64.TRYWAIT P0, [R0+URZ], R3 ;  /* 0x00000003000075a7 */ /* 0x0022a400080011ff */
[----:B--2---:R-:W-:Y:S05]  /*8f00*/  @!P0 NANOSLEEP.SYNCS 0x989680 ;  /* 0x009896800000895d */ /* 0x004fea0003900000 */
[----:B------:R-:W2:Y:S02]  /*8f10*/  @!P0 SYNCS.PHASECHK.TRANS64 P0, [R0+URZ], R3 ;  /* 0x00000003000085a7 */ /* 0x000ea400080010ff */
[----:B--2---:R-:W-:Y:S05]  /*8f20*/  @!P0 BRA `(.L_x_149) ;  /* 0xfffffffc00f08947 */ /* 0x004fea000383ffff */
[----:B------:R-:W-:Y:S05]  /*8f30*/  BRA `(.L_x_150) ;  /* 0xffffff9c00647947 */ /* 0x000fea000383ffff */
.L_x_46:
[----:B------:R-:W-:-:S07]  /*8f40*/  MOV R0, UR5 ;  /* 0x0000000500007c02 */ /* 0x000fce0008000f00 */
.L_x_151:
[----:B-1----:R1:W2:Y:S02]  /*8f50*/  SYNCS.PHASECHK.TRANS64.TRYWAIT P0, [R0+URZ], R3 ;  /* 0x00000003000075a7 */ /* 0x0022a400080011ff */
[----:B--2---:R-:W-:Y:S05]  /*8f60*/  @!P0 NANOSLEEP.SYNCS 0x989680 ;  /* 0x009896800000895d */ /* 0x004fea0003900000 */
[----:B------:R-:W2:Y:S02]  /*8f70*/  @!P0 SYNCS.PHASECHK.TRANS64 P0, [R0+URZ], R3 ;  /* 0x00000003000085a7 */ /* 0x000ea400080010ff */
[----:B--2---:R-:W-:Y:S05]  /*8f80*/  @!P0 BRA `(.L_x_151) ;  /* 0xfffffffc00f08947 */ /* 0x004fea000383ffff */
[----:B------:R-:W-:Y:S05]  /*8f90*/  BRA `(.L_x_152) ;  /* 0xffffff9c00707947 */ /* 0x000fea000383ffff */
.L_x_47:
[----:B------:R-:W-:-:S07]  /*8fa0*/  MOV R0, UR5 ;  /* 0x0000000500007c02 */ /* 0x000fce0008000f00 */
.L_x_153:
[----:B-1----:R1:W2:Y:S02]  /*8fb0*/  SYNCS.PHASECHK.TRANS64.TRYWAIT P0, [R0+URZ], R3 ;  /* 0x00000003000075a7 */ /* 0x0022a400080011ff */
[----:B--2---:R-:W-:Y:S05]  /*8fc0*/  @!P0 NANOSLEEP.SYNCS 0x989680 ;  /* 0x009896800000895d */ /* 0x004fea0003900000 */
[----:B------:R-:W2:Y:S02]  /*8fd0*/  @!P0 SYNCS.PHASECHK.TRANS64 P0, [R0+URZ], R3 ;  /* 0x00000003000085a7 */ /* 0x000ea400080010ff */
[----:B--2---:R-:W-:Y:S05]  /*8fe0*/  @!P0 BRA `(.L_x_153) ;  /* 0xfffffffc00f08947 */ /* 0x004fea000383ffff */
[----:B------:R-:W-:Y:S05]  /*8ff0*/  BRA `(.L_x_154) ;  /* 0xffffff9c007c7947 */ /* 0x000fea000383ffff */
.L_x_48:
[----:B------:R-:W-:-:S07]  /*9000*/  MOV R0, UR5 ;  /* 0x0000000500007c02 */ /* 0x000fce0008000f00 */
.L_x_155:
[----:B-1----:R1:W2:Y:S02]  /*9010*/  SYNCS.PHASECHK.TRANS64.TRYWAIT P0, [R0+URZ], R3 ;  /* 0x00000003000075a7 */ /* 0x0022a400080011ff */
[----:B--2---:R-:W-:Y:S05]  /*9020*/  @!P0 NANOSLEEP.SYNCS 0x989680 ;  /* 0x009896800000895d */ /* 0x004fea0003900000 */
[----:B------:R-:W2:Y:S02]  /*9030*/  @!P0 SYNCS.PHASECHK.TRANS64 P0, [R0+URZ], R3 ;  /* 0x00000003000085a7 */ /* 0x000ea400080010ff */
[----:B--2---:R-:W-:Y:S05]  /*9040*/  @!P0 BRA `(.L_x_155) ;  /* 0xfffffffc00f08947 */ /* 0x004fea000383ffff */
[----:B------:R-:W-:Y:S05]  /*9050*/  BRA `(.L_x_156) ;  /* 0xffffff9c00887947 */ /* 0x000fea000383ffff */
.L_x_49:
[----:B------:R-:W-:-:S07]  /*9060*/  MOV R0, UR5 ;  /* 0x0000000500007c02 */ /* 0x000fce0008000f00 */
.L_x_157:
[----:B-1----:R1:W2:Y:S02]  /*9070*/  SYNCS.PHASECHK.TRANS64.TRYWAIT P0, [R0+URZ], R3 ;  /* 0x00000003000075a7 */ /* 0x0022a400080011ff */
[----:B--2---:R-:W-:Y:S05]  /*9080*/  @!P0 NANOSLEEP.SYNCS 0x989680 ;  /* 0x009896800000895d */ /* 0x004fea0003900000 */
[----:B------:R-:W2:Y:S02]  /*9090*/  @!P0 SYNCS.PHASECHK.TRANS64 P0, [R0+URZ], R3 ;  /* 0x00000003000085a7 */ /* 0x000ea400080010ff */
[----:B--2---:R-:W-:Y:S05]  /*90a0*/  @!P0 BRA `(.L_x_157) ;  /* 0xfffffffc00f08947 */ /* 0x004fea000383ffff */
[----:B------:R-:W-:Y:S05]  /*90b0*/  BRA `(.L_x_158) ;  /* 0xffffff9c00947947 */ /* 0x000fea000383ffff */
.L_x_50:
[----:B------:R-:W-:-:S07]  /*90c0*/  MOV R0, UR5 ;  /* 0x0000000500007c02 */ /* 0x000fce0008000f00 */
.L_x_159:
[----:B-1----:R1:W2:Y:S02]  /*90d0*/  SYNCS.PHASECHK.TRANS64.TRYWAIT P0, [R0+URZ], R3 ;  /* 0x00000003000075a7 */ /* 0x0022a400080011ff */
[----:B--2---:R-:W-:Y:S05]  /*90e0*/  @!P0 NANOSLEEP.SYNCS 0x989680 ;  /* 0x009896800000895d */ /* 0x004fea0003900000 */
[----:B------:R-:W2:Y:S02]  /*90f0*/  @!P0 SYNCS.PHASECHK.TRANS64 P0, [R0+URZ], R3 ;  /* 0x00000003000085a7 */ /* 0x000ea400080010ff */
[----:B--2---:R-:W-:Y:S05]  /*9100*/  @!P0 BRA `(.L_x_159) ;  /* 0xfffffffc00f08947 */ /* 0x004fea000383ffff */
[----:B------:R-:W-:Y:S05]  /*9110*/  BRA `(.L_x_160) ;  /* 0xffffff9c00a07947 */ /* 0x000fea000383ffff */
.L_x_51:
[----:B------:R-:W-:-:S07]  /*9120*/  MOV R0, UR5 ;  /* 0x0000000500007c02 */ /* 0x000fce0008000f00 */
.L_x_161:
[----:B-1----:R1:W2:Y:S02]  /*9130*/  SYNCS.PHASECHK.TRANS64.TRYWAIT P0, [R0+URZ], R3 ;  /* 0x00000003000075a7 */ /* 0x0022a400080011ff */
[----:B--2---:R-:W-:Y:S05]  /*9140*/  @!P0 NANOSLEEP.SYNCS 0x989680 ;  /* 0x009896800000895d */ /* 0x004fea0003900000 */
[----:B------:R-:W2:Y:S02]  /*9150*/  @!P0 SYNCS.PHASECHK.TRANS64 P0, [R0+URZ], R3 ;  /* 0x00000003000085a7 */ /* 0x000ea400080010ff */
[----:B--2---:R-:W-:Y:S05]  /*9160*/  @!P0 BRA `(.L_x_161) ;  /* 0xfffffffc00f08947 */ /* 0x004fea000383ffff */
[----:B------:R-:W-:Y:S05]  /*9170*/  BRA `(.L_x_162) ;  /* 0xffffff9c00ac7947 */ /* 0x000fea000383ffff */
.L_x_52:
[----:B------:R-:W-:-:S07]  /*9180*/  MOV R0, UR5 ;  /* 0x0000000500007c02 */ /* 0x000fce0008000f00 */
.L_x_163:
[----:B-1----:R1:W2:Y:S02]  /*9190*/  SYNCS.PHASECHK.TRANS64.TRYWAIT P0, [R0+URZ], R3 ;  /* 0x00000003000075a7 */ /* 0x0022a400080011ff */
[----:B--2---:R-:W-:Y:S05]  /*91a0*/  @!P0 NANOSLEEP.SYNCS 0x989680 ;  /* 0x009896800000895d */ /* 0x004fea0003900000 */
[----:B------:R-:W2:Y:S02]  /*91b0*/  @!P0 SYNCS.PHASECHK.TRANS64 P0, [R0+URZ], R3 ;  /* 0x00000003000085a7 */ /* 0x000ea400080010ff */
[----:B--2---:R-:W-:Y:S05]  /*91c0*/  @!P0 BRA `(.L_x_163) ;  /* 0xfffffffc00f08947 */ /* 0x004fea000383ffff */
[----:B------:R-:W-:Y:S05]  /*91d0*/  BRA `(.L_x_164) ;  /* 0xffffff9c00b87947 */ /* 0x000fea000383ffff */
.L_x_53:
[----:B------:R-:W-:-:S07]  /*91e0*/  MOV R0, UR5 ;  /* 0x0000000500007c02 */ /* 0x000fce0008000f00 */
.L_x_165:
[----:B-1----:R1:W2:Y:S02]  /*91f0*/  SYNCS.PHASECHK.TRANS64.TRYWAIT P0, [R0+URZ], R3 ;  /* 0x00000003000075a7 */ /* 0x0022a400080011ff */
[----:B--2---:R-:W-:Y:S05]  /*9200*/  @!P0 NANOSLEEP.SYNCS 0x989680 ;  /* 0x009896800000895d */ /* 0x004fea0003900000 */
[----:B------:R-:W2:Y:S02]  /*9210*/  @!P0 SYNCS.PHASECHK.TRANS64 P0, [R0+URZ], R3 ;  /* 0x00000003000085a7 */ /* 0x000ea400080010ff */
[----:B--2---:R-:W-:Y:S05]  /*9220*/  @!P0 BRA `(.L_x_165) ;  /* 0xfffffffc00f08947 */ /* 0x004fea000383ffff */
[----:B------:R-:W-:Y:S05]  /*9230*/  BRA `(.L_x_166) ;  /* 0xffffff9c00c47947 */ /* 0x000fea000383ffff */
.L_x_54:
[----:B------:R-:W-:-:S07]  /*9240*/  MOV R0, UR5 ;  /* 0x0000000500007c02 */ /* 0x000fce0008000f00 */
.L_x_167:
[----:B-1----:R1:W2:Y:S02]  /*9250*/  SYNCS.PHASECHK.TRANS64.TRYWAIT P0, [R0+URZ], R3 ;  /* 0x00000003000075a7 */ /* 0x0022a400080011ff */
[----:B--2---:R-:W-:Y:S05]  /*9260*/  @!P0 NANOSLEEP.SYNCS 0x989680 ;  /* 0x009896800000895d */ /* 0x004fea0003900000 */
[----:B------:R-:W2:Y:S02]  /*9270*/  @!P0 SYNCS.PHASECHK.TRANS64 P0, [R0+URZ], R3 ;  /* 0x00000003000085a7 */ /* 0x000ea400080010ff */
[----:B--2---:R-:W-:Y:S05]  /*9280*/  @!P0 BRA `(.L_x_167) ;  /* 0xfffffffc00f08947 */ /* 0x004fea000383ffff */
[----:B------:R-:W-:Y:S05]  /*9290*/  BRA `(.L_x_168) ;  /* 0xffffff9c00d07947 */ /* 0x000fea000383ffff */
.L_x_55:
[----:B------:R-:W-:-:S07]  /*92a0*/  MOV R0, UR5 ;  /* 0x0000000500007c02 */ /* 0x000fce0008000f00 */
.L_x_169:
[----:B-1----:R1:W2:Y:S02]  /*92b0*/  SYNCS.PHASECHK.TRANS64.TRYWAIT P0, [R0+URZ], R3 ;  /* 0x00000003000075a7 */ /* 0x0022a400080011ff */
[----:B--2---:R-:W-:Y:S05]  /*92c0*/  @!P0 NANOSLEEP.SYNCS 0x989680 ;  /* 0x009896800000895d */ /* 0x004fea0003900000 */
[----:B------:R-:W2:Y:S02]  /*92d0*/  @!P0 SYNCS.PHASECHK.TRANS64 P0, [R0+URZ], R3 ;  /* 0x00000003000085a7 */ /* 0x000ea400080010ff */
[----:B--2---:R-:W-:Y:S05]  /*92e0*/  @!P0 BRA `(.L_x_169) ;  /* 0xfffffffc00f08947 */ /* 0x004fea000383ffff */
[----:B------:R-:W-:Y:S05]  /*92f0*/  BRA `(.L_x_170) ;  /* 0xffffff9c00dc7947 */ /* 0x000fea000383ffff */
.L_x_56:
[----:B------:R-:W-:-:S07]  /*9300*/  MOV R0, UR5 ;  /* 0x0000000500007c02 */ /* 0x000fce0008000f00 */
.L_x_171:
[----:B-1----:R1:W2:Y:S02]  /*9310*/  SYNCS.PHASECHK.TRANS64.TRYWAIT P0, [R0+URZ], R3 ;  /* 0x00000003000075a7 */ /* 0x0022a400080011ff */
[----:B--2---:R-:W-:Y:S05]  /*9320*/  @!P0 NANOSLEEP.SYNCS 0x989680 ;  /* 0x009896800000895d */ /* 0x004fea0003900000 */
[----:B------:R-:W2:Y:S02]  /*9330*/  @!P0 SYNCS.PHASECHK.TRANS64 P0, [R0+URZ], R3 ;  /* 0x00000003000085a7 */ /* 0x000ea400080010ff */
[----:B--2---:R-:W-:Y:S05]  /*9340*/  @!P0 BRA `(.L_x_171) ;  /* 0xfffffffc00f08947 */ /* 0x004fea000383ffff */
[----:B------:R-:W-:Y:S05]  /*9350*/  BRA `(.L_x_172) ;  /* 0xffffff9c00e87947 */ /* 0x000fea000383ffff */
.L_x_57:
[----:B------:R-:W-:-:S07]  /*9360*/  MOV R0, UR5 ;  /* 0x0000000500007c02 */ /* 0x000fce0008000f00 */
.L_x_173:
[----:B-1----:R1:W2:Y:S02]  /*9370*/  SYNCS.PHASECHK.TRANS64.TRYWAIT P0, [R0+URZ], R3 ;  /* 0x00000003000075a7 */ /* 0x0022a400080011ff */
[----:B--2---:R-:W-:Y:S05]  /*9380*/  @!P0 NANOSLEEP.SYNCS 0x989680 ;  /* 0x009896800000895d */ /* 0x004fea0003900000 */
[----:B------:R-:W2:Y:S02]  /*9390*/  @!P0 SYNCS.PHASECHK.TRANS64 P0, [R0+URZ], R3 ;  /* 0x00000003000085a7 */ /* 0x000ea400080010ff */
[----:B--2---:R-:W-:Y:S05]  /*93a0*/  @!P0 BRA `(.L_x_173) ;  /* 0xfffffffc00f08947 */ /* 0x004fea000383ffff */
[----:B------:R-:W-:Y:S05]  /*93b0*/  BRA `(.L_x_174) ;  /* 0xffffff9c00f47947 */ /* 0x000fea000383ffff */
.L_x_58:
[----:B------:R-:W-:-:S07]  /*93c0*/  MOV R0, UR5 ;  /* 0x0000000500007c02 */ /* 0x000fce0008000f00 */
.L_x_175:
[----:B-1----:R1:W2:Y:S02]  /*93d0*/  SYNCS.PHASECHK.TRANS64.TRYWAIT P0, [R0+URZ], R3 ;  /* 0x00000003000075a7 */ /* 0x0022a400080011ff */
[----:B--2---:R-:W-:Y:S05]  /*93e0*/  @!P0 NANOSLEEP.SYNCS 0x989680 ;  /* 0x009896800000895d */ /* 0x004fea0003900000 */
[----:B------:R-:W2:Y:S02]  /*93f0*/  @!P0 SYNCS.PHASECHK.TRANS64 P0, [R0+URZ], R3 ;  /* 0x00000003000085a7 */ /* 0x000ea400080010ff */
[----:B--2---:R-:W-:Y:S05]  /*9400*/  @!P0 BRA `(.L_x_175) ;  /* 0xfffffffc00f08947 */ /* 0x004fea000383ffff */
[----:B------:R-:W-:Y:S05]  /*9410*/  BRA `(.L_x_176) ;  /* 0xffffffa000007947 */ /* 0x000fea000383ffff */
.L_x_59:
[----:B------:R-:W-:-:S07]  /*9420*/  MOV R0, UR5 ;  /* 0x0000000500007c02 */ /* 0x000fce0008000f00 */
.L_x_177:
[----:B-1----:R1:W2:Y:S02]  /*9430*/  SYNCS.PHASECHK.TRANS64.TRYWAIT P0, [R0+URZ], R3 ;  /* 0x00000003000075a7 */ /* 0x0022a400080011ff */
[----:B--2---:R-:W-:Y:S05]  /*9440*/  @!P0 NANOSLEEP.SYNCS 0x989680 ;  /* 0x009896800000895d */ /* 0x004fea0003900000 */
[----:B------:R-:W2:Y:S02]  /*9450*/  @!P0 SYNCS.PHASECHK.TRANS64 P0, [R0+URZ], R3 ;  /* 0x00000003000085a7 */ /* 0x000ea400080010ff */
[----:B--2---:R-:W-:Y:S05]  /*9460*/  @!P0 BRA `(.L_x_177) ;  /* 0xfffffffc00f08947 */ /* 0x004fea000383ffff */
[----:B------:R-:W-:Y:S05]  /*9470*/  BRA `(.L_x_178) ;  /* 0xffffffa0000c7947 */ /* 0x000fea000383ffff */
.L_x_60:
[----:B------:R-:W-:-:S07]  /*9480*/  MOV R0, UR5 ;  /* 0x0000000500007c02 */ /* 0x000fce0008000f00 */
.L_x_179:
[----:B-1----:R1:W2:Y:S02]  /*9490*/  SYNCS.PHASECHK.TRANS64.TRYWAIT P0, [R0+URZ], R3 ;  /* 0x00000003000075a7 */ /* 0x0022a400080011ff */
[----:B--2---:R-:W-:Y:S05]  /*94a0*/  @!P0 NANOSLEEP.SYNCS 0x989680 ;  /* 0x009896800000895d */ /* 0x004fea0003900000 */
[----:B------:R-:W2:Y:S02]  /*94b0*/  @!P0 SYNCS.PHASECHK.TRANS64 P0, [R0+URZ], R3 ;  /* 0x00000003000085a7 */ /* 0x000ea400080010ff */
[----:B--2---:R-:W-:Y:S05]  /*94c0*/  @!P0 BRA `(.L_x_179) ;  /* 0xfffffffc00f08947 */ /* 0x004fea000383ffff */
[----:B------:R-:W-:Y:S05]  /*94d0*/  BRA `(.L_x_180) ;  /* 0xffffffa000187947 */ /* 0x000fea000383ffff */
.L_x_61:
[----:B------:R-:W-:-:S07]  /*94e0*/  MOV R0, UR5 ;  /* 0x0000000500007c02 */ /* 0x000fce0008000f00 */
.L_x_181:
[----:B-1----:R1:W2:Y:S02]  /*94f0*/  SYNCS.PHASECHK.TRANS64.TRYWAIT P0, [R0+URZ], R3 ;  /* 0x00000003000075a7 */ /* 0x0022a400080011ff */
[----:B--2---:R-:W-:Y:S05]  /*9500*/  @!P0 NANOSLEEP.SYNCS 0x989680 ;  /* 0x009896800000895d */ /* 0x004fea0003900000 */
[----:B------:R-:W2:Y:S02]  /*9510*/  @!P0 SYNCS.PHASECHK.TRANS64 P0, [R0+URZ], R3 ;  /* 0x00000003000085a7 */ /* 0x000ea400080010ff */
[----:B--2---:R-:W-:Y:S05]  /*9520*/  @!P0 BRA `(.L_x_181) ;  /* 0xfffffffc00f08947 */ /* 0x004fea000383ffff */
[----:B------:R-:W-:Y:S05]  /*9530*/  BRA `(.L_x_182) ;  /* 0xffffffa000247947 */ /* 0x000fea000383ffff */
.L_x_62:
[----:B------:R-:W-:-:S07]  /*9540*/  MOV R0, UR5 ;  /* 0x0000000500007c02 */ /* 0x000fce0008000f00 */
.L_x_183:
[----:B-1----:R1:W2:Y:S02]  /*9550*/  SYNCS.PHASECHK.TRANS64.TRYWAIT P0, [R0+URZ], R3 ;  /* 0x00000003000075a7 */ /* 0x0022a400080011ff */
[----:B--2---:R-:W-:Y:S05]  /*9560*/  @!P0 NANOSLEEP.SYNCS 0x989680 ;  /* 0x009896800000895d */ /* 0x004fea0003900000 */
[----:B------:R-:W2:Y:S02]  /*9570*/  @!P0 SYNCS.PHASECHK.TRANS64 P0, [R0+URZ], R3 ;  /* 0x00000003000085a7 */ /* 0x000ea400080010ff */
[----:B--2---:R-:W-:Y:S05]  /*9580*/  @!P0 BRA `(.L_x_183) ;  /* 0xfffffffc00f08947 */ /* 0x004fea000383ffff */
[----:B------:R-:W-:Y:S05]  /*9590*/  BRA `(.L_x_184) ;  /* 0xffffffa000307947 */ /* 0x000fea000383ffff */
.L_x_63:
[----:B------:R-:W-:-:S07]  /*95a0*/  MOV R0, UR5 ;  /* 0x0000000500007c02 */ /* 0x000fce0008000f00 */
.L_x_185:
[----:B-1----:R1:W2:Y:S02]  /*95b0*/  SYNCS.PHASECHK.TRANS64.TRYWAIT P0, [R0+URZ], R3 ;  /* 0x00000003000075a7 */ /* 0x0022a400080011ff */
[----:B--2---:R-:W-:Y:S05]  /*95c0*/  @!P0 NANOSLEEP.SYNCS 0x989680 ;  /* 0x009896800000895d */ /* 0x004fea0003900000 */
[----:B------:R-:W2:Y:S02]  /*95d0*/  @!P0 SYNCS.PHASECHK.TRANS64 P0, [R0+URZ], R3 ;  /* 0x00000003000085a7 */ /* 0x000ea400080010ff */
[----:B--2---:R-:W-:Y:S05]  /*95e0*/  @!P0 BRA `(.L_x_185) ;  /* 0xfffffffc00f08947 */ /* 0x004fea000383ffff */
[----:B------:R-:W-:Y:S05]  /*95f0*/  BRA `(.L_x_186) ;  /* 0xffffffa0003c7947 */ /* 0x000fea000383ffff */
.L_x_64:
[----:B------:R-:W-:-:S07]  /*9600*/  MOV R0, UR5 ;  /* 0x0000000500007c02 */ /* 0x000fce0008000f00 */
.L_x_187:
[----:B-1----:R1:W2:Y:S02]  /*9610*/  SYNCS.PHASECHK.TRANS64.TRYWAIT P0, [R0+URZ], R3 ;  /* 0x00000003000075a7 */ /* 0x0022a400080011ff */
[----:B--2---:R-:W-:Y:S05]  /*9620*/  @!P0 NANOSLEEP.SYNCS 0x989680 ;  /* 0x009896800000895d */ /* 0x004fea0003900000 */
[----:B------:R-:W2:Y:S02]  /*9630*/  @!P0 SYNCS.PHASECHK.TRANS64 P0, [R0+URZ], R3 ;  /* 0x00000003000085a7 */ /* 0x000ea400080010ff */
[----:B--2---:R-:W-:Y:S05]  /*9640*/  @!P0 BRA `(.L_x_187) ;  /* 0xfffffffc00f08947 */ /* 0x004fea000383ffff */
[----:B------:R-:W-:Y:S05]  /*9650*/  BRA `(.L_x_188) ;  /* 0xffffffa000487947 */ /* 0x000fea000383ffff */
.L_x_65:
[----:B------:R-:W-:-:S07]  /*9660*/  MOV R0, UR5 ;  /* 0x0000000500007c02 */ /* 0x000fce0008000f00 */
.L_x_189:
[----:B-1----:R1:W2:Y:S02]  /*9670*/  SYNCS.PHASECHK.TRANS64.TRYWAIT P0, [R0+URZ], R3 ;  /* 0x00000003000075a7 */ /* 0x0022a400080011ff */
[----:B--2---:R-:W-:Y:S05]  /*9680*/  @!P0 NANOSLEEP.SYNCS 0x989680 ;  /* 0x009896800000895d */ /* 0x004fea0003900000 */
[----:B------:R-:W2:Y:S02]  /*9690*/  @!P0 SYNCS.PHASECHK.TRANS64 P0, [R0+URZ], R3 ;  /* 0x00000003000085a7 */ /* 0x000ea400080010ff */
[----:B--2---:R-:W-:Y:S05]  /*96a0*/  @!P0 BRA `(.L_x_189) ;  /* 0xfffffffc00f08947 */ /* 0x004fea000383ffff */
[----:B------:R-:W-:Y:S05]  /*96b0*/  BRA `(.L_x_190) ;  /* 0xffffffa000547947 */ /* 0x000fea000383ffff */
.L_x_66:
[----:B------:R-:W-:-:S07]  /*96c0*/  MOV R0, UR5 ;  /* 0x0000000500007c02 */ /* 0x000fce0008000f00 */
.L_x_191:
[----:B-1----:R1:W2:Y:S02]  /*96d0*/  SYNCS.PHASECHK.TRANS64.TRYWAIT P0, [R0+URZ], R3 ;  /* 0x00000003000075a7 */ /* 0x0022a400080011ff */
[----:B--2---:R-:W-:Y:S05]  /*96e0*/  @!P0 NANOSLEEP.SYNCS 0x989680 ;  /* 0x009896800000895d */ /* 0x004fea0003900000 */
[----:B------:R-:W2:Y:S02]  /*96f0*/  @!P0 SYNCS.PHASECHK.TRANS64 P0, [R0+URZ], R3 ;  /* 0x00000003000085a7 */ /* 0x000ea400080010ff */
[----:B--2---:R-:W-:Y:S05]  /*9700*/  @!P0 BRA `(.L_x_191) ;  /* 0xfffffffc00f08947 */ /* 0x004fea000383ffff */
[----:B------:R-:W-:Y:S05]  /*9710*/  BRA `(.L_x_192) ;  /* 0xffffffa000607947 */ /* 0x000fea000383ffff */
.L_x_67:
[----:B------:R-:W-:-:S07]  /*9720*/  MOV R0, UR5 ;  /* 0x0000000500007c02 */ /* 0x000fce0008000f00 */
.L_x_193:
[----:B-1----:R1:W2:Y:S02]  /*9730*/  SYNCS.PHASECHK.TRANS64.TRYWAIT P0, [R0+URZ], R3 ;  /* 0x00000003000075a7 */ /* 0x0022a400080011ff */
[----:B--2---:R-:W-:Y:S05]  /*9740*/  @!P0 NANOSLEEP.SYNCS 0x989680 ;  /* 0x009896800000895d */ /* 0x004fea0003900000 */
[----:B------:R-:W2:Y:S02]  /*9750*/  @!P0 SYNCS.PHASECHK.TRANS64 P0, [R0+URZ], R3 ;  /* 0x00000003000085a7 */ /* 0x000ea400080010ff */
[----:B--2---:R-:W-:Y:S05]  /*9760*/  @!P0 BRA `(.L_x_193) ;  /* 0xfffffffc00f08947 */ /* 0x004fea000383ffff */
[----:B------:R-:W-:Y:S05]  /*9770*/  BRA `(.L_x_194) ;  /* 0xffffffa0006c7947 */ /* 0x000fea000383ffff */
.L_x_68:
[----:B------:R-:W-:-:S07]  /*9780*/  MOV R0, UR5 ;  /* 0x0000000500007c02 */ /* 0x000fce0008000f00 */
.L_x_195:
[----:B-1----:R1:W2:Y:S02]  /*9790*/  SYNCS.PHASECHK.TRANS64.TRYWAIT P0, [R0+URZ], R3 ;  /* 0x00000003000075a7 */ /* 0x0022a400080011ff */
[----:B--2---:R-:W-:Y:S05]  /*97a0*/  @!P0 NANOSLEEP.SYNCS 0x989680 ;  /* 0x009896800000895d */ /* 0x004fea0003900000 */
[----:B------:R-:W2:Y:S02]  /*97b0*/  @!P0 SYNCS.PHASECHK.TRANS64 P0, [R0+URZ], R3 ;  /* 0x00000003000085a7 */ /* 0x000ea400080010ff */
[----:B--2---:R-:W-:Y:S05]  /*97c0*/  @!P0 BRA `(.L_x_195) ;  /* 0xfffffffc00f08947 */ /* 0x004fea000383ffff */
[----:B------:R-:W-:Y:S05]  /*97d0*/  BRA `(.L_x_196) ;  /* 0xffffffa000787947 */ /* 0x000fea000383ffff */
.L_x_69:
[----:B------:R-:W-:-:S07]  /*97e0*/  MOV R0, UR5 ;  /* 0x0000000500007c02 */ /* 0x000fce0008000f00 */
.L_x_197:
[----:B-1----:R1:W2:Y:S02]  /*97f0*/  SYNCS.PHASECHK.TRANS64.TRYWAIT P0, [R0+URZ], R3 ;  /* 0x00000003000075a7 */ /* 0x0022a400080011ff */
[----:B--2---:R-:W-:Y:S05]  /*9800*/  @!P0 NANOSLEEP.SYNCS 0x989680 ;  /* 0x009896800000895d */ /* 0x004fea0003900000 */
[----:B------:R-:W2:Y:S02]  /*9810*/  @!P0 SYNCS.PHASECHK.TRANS64 P0, [R0+URZ], R3 ;  /* 0x00000003000085a7 */ /* 0x000ea400080010ff */
[----:B--2---:R-:W-:Y:S05]  /*9820*/  @!P0 BRA `(.L_x_197) ;  /* 0xfffffffc00f08947 */ /* 0x004fea000383ffff */
[----:B------:R-:W-:Y:S05]  /*9830*/  BRA `(.L_x_198) ;  /* 0xffffffa000847947 */ /* 0x000fea000383ffff */
.L_x_70:
[----:B------:R-:W-:-:S07]  /*9840*/  MOV R0, UR5 ;  /* 0x0000000500007c02 */ /* 0x000fce0008000f00 */
.L_x_199:
[----:B-1----:R1:W2:Y:S02]  /*9850*/  SYNCS.PHASECHK.TRANS64.TRYWAIT P0, [R0+URZ], R3 ;  /* 0x00000003000075a7 */ /* 0x0022a400080011ff */
[----:B--2---:R-:W-:Y:S05]  /*9860*/  @!P0 NANOSLEEP.SYNCS 0x989680 ;  /* 0x009896800000895d */ /* 0x004fea0003900000 */
[----:B------:R-:W2:Y:S02]  /*9870*/  @!P0 SYNCS.PHASECHK.TRANS64 P0, [R0+URZ], R3 ;  /* 0x00000003000085a7 */ /* 0x000ea400080010ff */
[----:B--2---:R-:W-:Y:S05]  /*9880*/  @!P0 BRA `(.L_x_199) ;  /* 0xfffffffc00f08947 */ /* 0x004fea000383ffff */
[----:B------:R-:W-:Y:S05]  /*9890*/  BRA `(.L_x_200) ;  /* 0xffffffa000907947 */ /* 0x000fea000383ffff */
.L_x_71:
[----:B------:R-:W-:-:S07]  /*98a0*/  MOV R0, UR5 ;  /* 0x0000000500007c02 */ /* 0x000fce0008000f00 */
.L_x_201:
[----:B-1----:R1:W2:Y:S02]  /*98b0*/  SYNCS.PHASECHK.TRANS64.TRYWAIT P0, [R0+URZ], R3 ;  /* 0x00000003000075a7 */ /* 0x0022a400080011ff */
[----:B--2---:R-:W-:Y:S05]  /*98c0*/  @!P0 NANOSLEEP.SYNCS 0x989680 ;  /* 0x009896800000895d */ /* 0x004fea0003900000 */
[----:B------:R-:W2:Y:S02]  /*98d0*/  @!P0 SYNCS.PHASECHK.TRANS64 P0, [R0+URZ], R3 ;  /* 0x00000003000085a7 */ /* 0x000ea400080010ff */
[----:B--2---:R-:W-:Y:S05]  /*98e0*/  @!P0 BRA `(.L_x_201) ;  /* 0xfffffffc00f08947 */ /* 0x004fea000383ffff */
[----:B------:R-:W-:Y:S05]  /*98f0*/  BRA `(.L_x_202) ;  /* 0xffffffa0009c7947 */ /* 0x000fea000383ffff */
.L_x_72:
[----:B------:R-:W-:-:S07]  /*9900*/  MOV R0, UR5 ;  /* 0x0000000500007c02 */ /* 0x000fce0008000f00 */
.L_x_203:
[----:B-1----:R1:W2:Y:S02]  /*9910*/  SYNCS.PHASECHK.TRANS64.TRYWAIT P0, [R0+URZ], R3 ;  /* 0x00000003000075a7 */ /* 0x0022a400080011ff */
[----:B--2---:R-:W-:Y:S05]  /*9920*/  @!P0 NANOSLEEP.SYNCS 0x989680 ;  /* 0x009896800000895d */ /* 0x004fea0003900000 */
[----:B------:R-:W2:Y:S02]  /*9930*/  @!P0 SYNCS.PHASECHK.TRANS64 P0, [R0+URZ], R3 ;  /* 0x00000003000085a7 */ /* 0x000ea400080010ff */
[----:B--2---:R-:W-:Y:S05]  /*9940*/  @!P0 BRA `(.L_x_203) ;  /* 0xfffffffc00f08947 */ /* 0x004fea000383ffff */
[----:B------:R-:W-:Y:S05]  /*9950*/  BRA `(.L_x_204) ;  /* 0xffffffa000a87947 */ /* 0x000fea000383ffff */
.L_x_73:
[----:B------:R-:W-:-:S07]  /*9960*/  MOV R0, UR5 ;  /* 0x0000000500007c02 */ /* 0x000fce0008000f00 */
.L_x_205:
[----:B-1----:R1:W2:Y:S02]  /*9970*/  SYNCS.PHASECHK.TRANS64.TRYWAIT P0, [R0+URZ], R3 ;  /* 0x00000003000075a7 */ /* 0x0022a400080011ff */
[----:B--2---:R-:W-:Y:S05]  /*9980*/  @!P0 NANOSLEEP.SYNCS 0x989680 ;  /* 0x009896800000895d */ /* 0x004fea0003900000 */
[----:B------:R-:W2:Y:S02]  /*9990*/  @!P0 SYNCS.PHASECHK.TRANS64 P0, [R0+URZ], R3 ;  /* 0x00000003000085a7 */ /* 0x000ea400080010ff */
[----:B--2---:R-:W-:Y:S05]  /*99a0*/  @!P0 BRA `(.L_x_205) ;  /* 0xfffffffc00f08947 */ /* 0x004fea000383ffff */
[----:B------:R-:W-:Y:S05]  /*99b0*/  BRA `(.L_x_206) ;  /* 0xffffffa000b47947 */ /* 0x000fea000383ffff */
.L_x_74:
[----:B------:R-:W-:-:S07]  /*99c0*/  MOV R0, UR5 ;  /* 0x0000000500007c02 */ /* 0x000fce0008000f00 */
.L_x_207:
[----:B-1----:R1:W2:Y:S02]  /*99d0*/  SYNCS.PHASECHK.TRANS64.TRYWAIT P0, [R0+URZ], R3 ;  /* 0x00000003000075a7 */ /* 0x0022a400080011ff */
[----:B--2---:R-:W-:Y:S05]  /*99e0*/  @!P0 NANOSLEEP.SYNCS 0x989680 ;  /* 0x009896800000895d */ /* 0x004fea0003900000 */
[----:B------:R-:W2:Y:S02]  /*99f0*/  @!P0 SYNCS.PHASECHK.TRANS64 P0, [R0+URZ], R3 ;  /* 0x00000003000085a7 */ /* 0x000ea400080010ff */
[----:B--2---:R-:W-:Y:S05]  /*9a00*/  @!P0 BRA `(.L_x_207) ;  /* 0xfffffffc00f08947 */ /* 0x004fea000383ffff */
[----:B------:R-:W-:Y:S05]  /*9a10*/  BRA `(.L_x_208) ;  /* 0xffffffa000c07947 */ /* 0x000fea000383ffff */
.L_x_75:
[----:B------:R-:W-:-:S07]  /*9a20*/  MOV R0, UR5 ;  /* 0x0000000500007c02 */ /* 0x000fce0008000f00 */
.L_x_209:
[----:B-1----:R1:W2:Y:S02]  /*9a30*/  SYNCS.PHASECHK.TRANS64.TRYWAIT P0, [R0+URZ], R3 ;  /* 0x00000003000075a7 */ /* 0x0022a400080011ff */
[----:B--2---:R-:W-:Y:S05]  /*9a40*/  @!P0 NANOSLEEP.SYNCS 0x989680 ;  /* 0x009896800000895d */ /* 0x004fea0003900000 */
[----:B------:R-:W2:Y:S02]  /*9a50*/  @!P0 SYNCS.PHASECHK.TRANS64 P0, [R0+URZ], R3 ;  /* 0x00000003000085a7 */ /* 0x000ea400080010ff */
[----:B--2---:R-:W-:Y:S05]  /*9a60*/  @!P0 BRA `(.L_x_209) ;  /* 0xfffffffc00f08947 */ /* 0x004fea000383ffff */
[----:B------:R-:W-:Y:S05]  /*9a70*/  BRA `(.L_x_210) ;  /* 0xffffffa000cc7947 */ /* 0x000fea000383ffff */
.L_x_76:
[----:B------:R-:W-:-:S07]  /*9a80*/  MOV R0, UR5 ;  /* 0x0000000500007c02 */ /* 0x000fce0008000f00 */
.L_x_211:
[----:B-1----:R1:W2:Y:S02]  /*9a90*/  SYNCS.PHASECHK.TRANS64.TRYWAIT P0, [R0+URZ], R3 ;  /* 0x00000003000075a7 */ /* 0x0022a400080011ff */
[----:B--2---:R-:W-:Y:S05]  /*9aa0*/  @!P0 NANOSLEEP.SYNCS 0x989680 ;  /* 0x009896800000895d */ /* 0x004fea0003900000 */
[----:B------:R-:W2:Y:S02]  /*9ab0*/  @!P0 SYNCS.PHASECHK.TRANS64 P0, [R0+URZ], R3 ;  /* 0x00000003000085a7 */ /* 0x000ea400080010ff */
[----:B--2---:R-:W-:Y:S05]  /*9ac0*/  @!P0 BRA `(.L_x_211) ;  /* 0xfffffffc00f08947 */ /* 0x004fea000383ffff */
[----:B------:R-:W-:Y:S05]  /*9ad0*/  BRA `(.L_x_212) ;  /* 0xffffffa000d87947 */ /* 0x000fea000383ffff */
.L_x_79:
[----:B--2---:R2:W3:Y:S02]  /*9ae0*/  SYNCS.PHASECHK.TRANS64.TRYWAIT P0, [R2+URZ+0x2b0], R5 ;  /* 0x0002b005020075a7 */ /* 0x0044e400080011ff */
[----:B---3--:R-:W-:Y:S05]  /*9af0*/  @!P0 NANOSLEEP.SYNCS 0x989680 ;  /* 0x009896800000895d */ /* 0x008fea0003900000 */
[----:B------:R-:W3:Y:S02]  /*9b00*/  @!P0 SYNCS.PHASECHK.TRANS64 P0, [R2+URZ+0x2b0], R5 ;  /* 0x0002b005020085a7 */ /* 0x000ee400080010ff */
[----:B---3--:R-:W-:Y:S05]  /*9b10*/  @!P0 BRA `(.L_x_79) ;  /* 0xfffffffc00f08947 */ /* 0x008fea000383ffff */
[----:B------:R-:W-:Y:S05]  /*9b20*/  BRA `(.L_x_213) ;  /* 0xffffffa4003c7947 */ /* 0x000fea000383ffff */
.L_x_80:
[----:B------:R-:W-:-:S07]  /*9b30*/  MOV R2, UR4 ;  /* 0x0000000400027c02 */ /* 0x000fce0008000f00 */
.L_x_214:
[----:B--2---:R2:W3:Y:S02]  /*9b40*/  SYNCS.PHASECHK.TRANS64.TRYWAIT P0, [R2+URZ+0x260], R5 ;  /* 0x00026005020075a7 */ /* 0x0044e400080011ff */
[----:B---3--:R-:W-:Y:S05]  /*9b50*/  @!P0 NANOSLEEP.SYNCS 0x989680 ;  /* 0x009896800000895d */ /* 0x008fea0003900000 */
[----:B------:R-:W3:Y:S02]  /*9b60*/  @!P0 SYNCS.PHASECHK.TRANS64 P0, [R2+URZ+0x260], R5 ;  /* 0x00026005020085a7 */ /* 0x000ee400080010ff */
[----:B---3--:R-:W-:Y:S05]  /*9b70*/  @!P0 BRA `(.L_x_214) ;  /* 0xfffffffc00f08947 */ /* 0x008fea000383ffff */
[----:B------:R-:W-:Y:S05]  /*9b80*/  BRA `(.L_x_215) ;  /* 0xffffffa4004c7947 */ /* 0x000fea000383ffff */
.L_x_81:
[----:B--2---:R2:W3:Y:S02]  /*9b90*/  SYNCS.PHASECHK.TRANS64.TRYWAIT P1, [R2+URZ+0x250], R5 ;  /* 0x00025005020075a7 */ /* 0x0044e400080211ff */
[----:B---3--:R-:W-:Y:S05]  /*9ba0*/  @!P1 NANOSLEEP.SYNCS 0x989680 ;  /* 0x009896800000995d */ /* 0x008fea0003900000 */
[----:B------:R-:W3:Y:S02]  /*9bb0*/  @!P1 SYNCS.PHASECHK.TRANS64 P1, [R2+URZ+0x250], R5 ;  /* 0x00025005020095a7 */ /* 0x000ee400080210ff */
[----:B---3--:R-:W-:Y:S05]  /*9bc0*/  @!P1 BRA `(.L_x_81) ;  /* 0xfffffffc00f09947 */ /* 0x008fea000383ffff */
[----:B------:R-:W-:Y:S05]  /*9bd0*/  BRA `(.L_x_216) ;  /* 0xffffffa4007c7947 */ /* 0x000fea000383ffff */
.L_x_84:
[----:B------:R-:W-:-:S07]  /*9be0*/  MOV R0, UR4 ;  /* 0x0000000400007c02 */ /* 0x000fce0008000f00 */
.L_x_217:
[----:B--2---:R2:W3:Y:S02]  /*9bf0*/  SYNCS.PHASECHK.TRANS64.TRYWAIT P0, [R0+URZ+0x260], R3 ;  /* 0x00026003000075a7 */ /* 0x0044e400080011ff */
[----:B---3--:R-:W-:Y:S05]  /*9c00*/  @!P0 NANOSLEEP.SYNCS 0x989680 ;  /* 0x009896800000895d */ /* 0x008fea0003900000 */
[----:B------:R-:W3:Y:S02]  /*9c10*/  @!P0 SYNCS.PHASECHK.TRANS64 P0, [R0+URZ+0x260], R3 ;  /* 0x00026003000085a7 */ /* 0x000ee400080010ff */
[----:B---3--:R-:W-:Y:S05]  /*9c20*/  @!P0 BRA `(.L_x_217) ;  /* 0xfffffffc00f08947 */ /* 0x008fea000383ffff */
[----:B------:R-:W-:Y:S05]  /*9c30*/  BRA `(.L_x_83) ;  /* 0xffffffa400d07947 */ /* 0x000fea000383ffff */
.L_x_91:
[----:B-1----:R1:W2:Y:S02]  /*9c40*/  SYNCS.PHASECHK.TRANS64.TRYWAIT P1, [R0+URZ+0x250], R5 ;  /* 0x00025005000075a7 */ /* 0x0022a400080211ff */
[----:B--2---:R-:W-:Y:S05]  /*9c50*/  @!P1 NANOSLEEP.SYNCS 0x989680 ;  /* 0x009896800000995d */ /* 0x004fea0003900000 */
[----:B------:R-:W2:Y:S02]  /*9c60*/  @!P1 SYNCS.PHASECHK.TRANS64 P1, [R0+URZ+0x250], R5 ;  /* 0x00025005000095a7 */ /* 0x000ea400080210ff */
[----:B--2---:R-:W-:Y:S05]  /*9c70*/  @!P1 BRA `(.L_x_91) ;  /* 0xfffffffc00f09947 */ /* 0x004fea000383ffff */
[----:B------:R-:W-:Y:S05]  /*9c80*/  BRA `(.L_x_218) ;  /* 0xffffffac00307947 */ /* 0x000fea000383ffff */
.L_x_92:
[----:B------:R-:W-:-:S07]  /*9c90*/  MOV R3, UR19 ;  /* 0x0000001300037c02 */ /* 0x000fce0008000f00 */
.L_x_219:
[----:B-1----:R1:W2:Y:S02]  /*9ca0*/  SYNCS.PHASECHK.TRANS64.TRYWAIT P0, [R3+URZ+0x290], R0 ;  /* 0x00029000030075a7 */ /* 0x0022a400080011ff */
[----:B--2---:R-:W-:Y:S05]  /*9cb0*/  @!P0 NANOSLEEP.SYNCS 0x989680 ;  /* 0x009896800000895d */ /* 0x004fea0003900000 */
[----:B------:R-:W2:Y:S02]  /*9cc0*/  @!P0 SYNCS.PHASECHK.TRANS64 P0, [R3+URZ+0x290], R0 ;  /* 0x00029000030085a7 */ /* 0x000ea400080010ff */
[----:B--2---:R-:W-:Y:S05]  /*9cd0*/  @!P0 BRA `(.L_x_219) ;  /* 0xfffffffc00f08947 */ /* 0x004fea000383ffff */
[----:B------:R-:W-:Y:S05]  /*9ce0*/  BRA `(.L_x_220) ;  /* 0xffffffac00647947 */ /* 0x000fea000383ffff */
.L_x_95:
[----:B------:R-:W-:Y:S07]  /*9cf0*/  MOV R0, UR6 ;  /* 0x0000000600007c02 */ /* 0x000fee0008000f00 */
.L_x_221:
[----:B-1----:R1:W2:Y:S02]  /*9d00*/  SYNCS.PHASECHK.TRANS64.TRYWAIT P0, [R0+URZ], R3 ;  /* 0x00000003000075a7 */ /* 0x0022a400080011ff */
[----:B--2---:R-:W-:Y:S05]  /*9d10*/  @!P0 NANOSLEEP.SYNCS 0x989680 ;  /* 0x009896800000895d */ /* 0x004fea0003900000 */
[----:B------:R-:W2:Y:S02]  /*9d20*/  @!P0 SYNCS.PHASECHK.TRANS64 P0, [R0+URZ], R3 ;  /* 0x00000003000085a7 */ /* 0x000ea400080010ff */
[----:B--2---:R-:W-:Y:S05]  /*9d30*/  @!P0 BRA `(.L_x_221) ;  /* 0xfffffffc00f08947 */ /* 0x004fea000383ffff */
[----:B------:R-:W-:Y:S05]  /*9d40*/  BRA `(.L_x_94) ;  /* 0xffffffac009c7947 */ /* 0x000fea000383ffff */
.L_x_98:
[----:B------:R-:W-:-:S07]  /*9d50*/  MOV R0, UR4 ;  /* 0x0000000400007c02 */ /* 0x000fce0008000f00 */
.L_x_222:
[----:B--2---:R2:W4:Y:S02]  /*9d60*/  SYNCS.PHASECHK.TRANS64.TRYWAIT P0, [R0+URZ], R3 ;  /* 0x00000003000075a7 */ /* 0x00452400080011ff */
[----:B----4-:R-:W-:Y:S05]  /*9d70*/  @!P0 NANOSLEEP.SYNCS 0x989680 ;  /* 0x009896800000895d */ /* 0x010fea0003900000 */
[----:B------:R-:W4:Y:S02]  /*9d80*/  @!P0 SYNCS.PHASECHK.TRANS64 P0, [R0+URZ], R3 ;  /* 0x00000003000085a7 */ /* 0x000f2400080010ff */
[----:B----4-:R-:W-:Y:S05]  /*9d90*/  @!P0 BRA `(.L_x_222) ;  /* 0xfffffffc00f08947 */ /* 0x010fea000383ffff */
[----:B------:R-:W-:Y:S05]  /*9da0*/  BRA `(.L_x_223) ;  /* 0xffffffb0003c7947 */ /* 0x000fea000383ffff */
.L_x_99:
[----:B------:R-:W-:-:S07]  /*9db0*/  MOV R0, UR5 ;  /* 0x0000000500007c02 */ /* 0x000fce0008000f00 */
.L_x_224:
[----:B-1----:R1:W2:Y:S02]  /*9dc0*/  SYNCS.PHASECHK.TRANS64.TRYWAIT P0, [R0+URZ], R3 ;  /* 0x00000003000075a7 */ /* 0x0022a400080011ff */
[----:B--2---:R-:W-:Y:S05]  /*9dd0*/  @!P0 NANOSLEEP.SYNCS 0x989680 ;  /* 0x009896800000895d */ /* 0x004fea0003900000 */
[----:B------:R-:W2:Y:S02]  /*9de0*/  @!P0 SYNCS.PHASECHK.TRANS64 P0, [R0+URZ], R3 ;  /* 0x00000003000085a7 */ /* 0x000ea400080010ff */
[----:B--2---:R-:W-:Y:S05]  /*9df0*/  @!P0 BRA `(.L_x_224) ;  /* 0xfffffffc00f08947 */ /* 0x004fea000383ffff */
[----:B------:R-:W-:Y:S05]  /*9e00*/  BRA `(.L_x_225) ;  /* 0xffffffb000487947 */ /* 0x000fea000383ffff */
.L_x_100:
[----:B------:R-:W-:-:S07]  /*9e10*/  MOV R0, UR5 ;  /* 0x0000000500007c02 */ /* 0x000fce0008000f00 */
.L_x_226:
[----:B-1----:R1:W2:Y:S02]  /*9e20*/  SYNCS.PHASECHK.TRANS64.TRYWAIT P0, [R0+URZ], R3 ;  /* 0x00000003000075a7 */ /* 0x0022a400080011ff */
[----:B--2---:R-:W-:Y:S05]  /*9e30*/  @!P0 NANOSLEEP.SYNCS 0x989680 ;  /* 0x009896800000895d */ /* 0x004fea0003900000 */
[----:B------:R-:W2:Y:S02]  /*9e40*/  @!P0 SYNCS.PHASECHK.TRANS64 P0, [R0+URZ], R3 ;  /* 0x00000003000085a7 */ /* 0x000ea400080010ff */
[----:B--2---:R-:W-:Y:S05]  /*9e50*/  @!P0 BRA `(.L_x_226) ;  /* 0xfffffffc00f08947 */ /* 0x004fea000383ffff */
[----:B------:R-:W-:Y:S05]  /*9e60*/  BRA `(.L_x_227) ;  /* 0xffffffb000547947 */ /* 0x000fea000383ffff */
.L_x_101:
[----:B------:R-:W-:-:S07]  /*9e70*/  MOV R0, UR4 ;  /* 0x0000000400007c02 */ /* 0x000fce0008000f00 */
.L_x_228:
[----:B-1----:R1:W2:Y:S02]  /*9e80*/  SYNCS.PHASECHK.TRANS64.TRYWAIT P0, [R0+URZ], R3 ;  /* 0x00000003000075a7 */ /* 0x0022a400080011ff */
[----:B--2---:R-:W-:Y:S05]  /*9e90*/  @!P0 NANOSLEEP.SYNCS 0x989680 ;  /* 0x009896800000895d */ /* 0x004fea0003900000 */
[----:B------:R-:W2:Y:S02]  /*9ea0*/  @!P0 SYNCS.PHASECHK.TRANS64 P0, [R0+URZ], R3 ;  /* 0x00000003000085a7 */ /* 0x000ea400080010ff */
[----:B--2---:R-:W-:Y:S05]  /*9eb0*/  @!P0 BRA `(.L_x_228) ;  /* 0xfffffffc00f08947 */ /* 0x004fea000383ffff */
[----:B------:R-:W-:Y:S05]  /*9ec0*/  BRA `(.L_x_229) ;  /* 0xffffffb000607947 */ /* 0x000fea000383ffff */
.L_x_106:
[----:B--2---:R2:W3:Y:S02]  /*9ed0*/  SYNCS.PHASECHK.TRANS64.TRYWAIT P0, [R12+URZ+0x250], R9 ;  /* 0x000250090c0075a7 */ /* 0x0044e400080011ff */
[----:B---3--:R-:W-:Y:S05]  /*9ee0*/  @!P0 NANOSLEEP.SYNCS 0x989680 ;  /* 0x009896800000895d */ /* 0x008fea0003900000 */
[----:B------:R-:W3:Y:S02]  /*9ef0*/  @!P0 SYNCS.PHASECHK.TRANS64 P0, [R12+URZ+0x250], R9 ;  /* 0x000250090c0085a7 */ /* 0x000ee400080010ff */
[----:B---3--:R-:W-:Y:S05]  /*9f00*/  @!P0 BRA `(.L_x_106) ;  /* 0xfffffffc00f08947 */ /* 0x008fea000383ffff */
[----:B------:R-:W-:Y:S05]  /*9f10*/  BRA `(.L_x_230) ;  /* 0xffffffb400807947 */ /* 0x000fea000383ffff */
.L_x_109:
[----:B------:R-:W-:Y:S07]  /*9f20*/  MOV R0, UR21 ;  /* 0x0000001500007c02 */ /* 0x000fee0008000f00 */
.L_x_231:
[----:B--2---:R2:W3:Y:S02]  /*9f30*/  SYNCS.PHASECHK.TRANS64.TRYWAIT P2, [R0+URZ+0x248], R11 ;  /* 0x0002480b000075a7 */ /* 0x0044e400080411ff */
[----:B---3--:R-:W-:Y:S05]  /*9f40*/  @!P2 NANOSLEEP.SYNCS 0x989680 ;  /* 0x009896800000a95d */ /* 0x008fea0003900000 */
[----:B------:R-:W3:Y:S02]  /*9f50*/  @!P2 SYNCS.PHASECHK.TRANS64 P2, [R0+URZ+0x248], R11 ;  /* 0x0002480b0000a5a7 */ /* 0x000ee400080410ff */
[----:B---3--:R-:W-:Y:S05]  /*9f60*/  @!P2 BRA `(.L_x_231) ;  /* 0xfffffffc00f0a947 */ /* 0x008fea000383ffff */
[----:B------:R-:W-:Y:S05]  /*9f70*/  BRA `(.L_x_108) ;  /* 0xffffffb800e87947 */ /* 0x000fea000383ffff */
.L_x_112:
[----:B--2---:R-:W-:Y:S07]  /*9f80*/  MOV R0, UR21 ;  /* 0x0000001500007c02 */ /* 0x004fee0008000f00 */
.L_x_232:
[----:B--2---:R2:W3:Y:S02]  /*9f90*/  SYNCS.PHASECHK.TRANS64.TRYWAIT P0, [R0+URZ+0x230], R9 ;  /* 0x00023009000075a7 */ /* 0x0044e400080011ff */
[----:B---3--:R-:W-:Y:S05]  /*9fa0*/  @!P0 NANOSLEEP.SYNCS 0x989680 ;  /* 0x009896800000895d */ /* 0x008fea0003900000 */
[----:B------:R-:W3:Y:S02]  /*9fb0*/  @!P0 SYNCS.PHASECHK.TRANS64 P0, [R0+URZ+0x230], R9 ;  /* 0x00023009000085a7 */ /* 0x000ee400080010ff */
[----:B---3--:R-:W-:Y:S05]  /*9fc0*/  @!P0 BRA `(.L_x_232) ;  /* 0xfffffffc00f08947 */ /* 0x008fea000383ffff */
[----:B------:R-:W-:Y:S05]  /*9fd0*/  BRA `(.L_x_233) ;  /* 0xffffffbc00447947 */ /* 0x000fea000383ffff */
.L_x_113:
[----:B------:R-:W-:Y:S07]  /*9fe0*/  MOV R0, UR21 ;  /* 0x0000001500007c02 */ /* 0x000fee0008000f00 */
.L_x_234:
[----:B--2---:R2:W3:Y:S02]  /*9ff0*/  SYNCS.PHASECHK.TRANS64.TRYWAIT P0, [R0+URZ+0x238], R9 ;  /* 0x00023809000075a7 */ /* 0x0044e400080011ff */
[----:B---3--:R-:W-:Y:S05]  /*a000*/  @!P0 NANOSLEEP.SYNCS 0x989680 ;  /* 0x009896800000895d */ /* 0x008fea0003900000 */
[----:B------:R-:W3:Y:S02]  /*a010*/  @!P0 SYNCS.PHASECHK.TRANS64 P0, [R0+URZ+0x238], R9 ;  /* 0x00023809000085a7 */ /* 0x000ee400080010ff */
[----:B---3--:R-:W-:Y:S05]  /*a020*/  @!P0 BRA `(.L_x_234) ;  /* 0xfffffffc00f08947 */ /* 0x008fea000383ffff */
[----:B------:R-:W-:Y:S05]  /*a030*/  BRA `(.L_x_235) ;  /* 0xffffffbc007c7947 */ /* 0x000fea000383ffff */
.L_x_115:
[----:B------:R-:W-:-:S07]  /*a040*/  MOV R0, UR21 ;  /* 0x0000001500007c02 */ /* 0x000fce0008000f00 */
.L_x_236:
[----:B---3--:R3:W4:Y:S02]  /*a050*/  SYNCS.PHASECHK.TRANS64.TRYWAIT P0, [R0+URZ+0x230], R3 ;  /* 0x00023003000075a7 */ /* 0x00872400080011ff */
[----:B----4-:R-:W-:Y:S05]  /*a060*/  @!P0 NANOSLEEP.SYNCS 0x989680 ;  /* 0x009896800000895d */ /* 0x010fea0003900000 */
[----:B------:R-:W4:Y:S02]  /*a070*/  @!P0 SYNCS.PHASECHK.TRANS64 P0, [R0+URZ+0x230], R3 ;  /* 0x00023003000085a7 */ /* 0x000f2400080010ff */
[----:B----4-:R-:W-:Y:S05]  /*a080*/  @!P0 BRA `(.L_x_236) ;  /* 0xfffffffc00f08947 */ /* 0x010fea000383ffff */
[----:B------:R-:W-:Y:S05]  /*a090*/  BRA `(.L_x_237) ;  /* 0xffffffbc00ec7947 */ /* 0x000fea000383ffff */
.L_x_117:
[----:B-1----:R1:W2:Y:S02]  /*a0a0*/  SYNCS.PHASECHK.TRANS64.TRYWAIT P0, [R3+URZ+0x250], R0 ;  /* 0x00025000030075a7 */ /* 0x0022a400080011ff */
[----:B--2---:R-:W-:Y:S05]  /*a0b0*/  @!P0 NANOSLEEP.SYNCS 0x989680 ;  /* 0x009896800000895d */ /* 0x004fea0003900000 */
[----:B------:R-:W2:Y:S02]  /*a0c0*/  @!P0 SYNCS.PHASECHK.TRANS64 P0, [R3+URZ+0x250], R0 ;  /* 0x00025000030085a7 */ /* 0x000ea400080010ff */
[----:B--2---:R-:W-:Y:S05]  /*a0d0*/  @!P0 BRA `(.L_x_117) ;  /* 0xfffffffc00f08947 */ /* 0x004fea000383ffff */
[----:B------:R-:W-:Y:S05]  /*a0e0*/  BRA `(.L_x_238) ;  /* 0xffffffc000b47947 */ /* 0x000fea000383ffff */
.L_x_128:
[----:B--2---:R2:W1:Y:S02]  /*a0f0*/  SYNCS.PHASECHK.TRANS64.TRYWAIT P1, [R2+URZ+0x220], R5 ;  /* 0x00022005020075a7 */ /* 0x00446400080211ff */
[----:B-1----:R-:W-:Y:S05]  /*a100*/  @!P1 NANOSLEEP.SYNCS 0x989680 ;  /* 0x009896800000995d */ /* 0x002fea0003900000 */
[----:B------:R-:W1:Y:S02]  /*a110*/  @!P1 SYNCS.PHASECHK.TRANS64 P1, [R2+URZ+0x220], R5 ;  /* 0x00022005020095a7 */ /* 0x000e6400080210ff */
[----:B-1----:R-:W-:Y:S05]  /*a120*/  @!P1 BRA `(.L_x_128) ;  /* 0xfffffffc00f09947 */ /* 0x002fea000383ffff */
[----:B------:R-:W-:Y:S05]  /*a130*/  BRA `(.L_x_127) ;  /* 0xffffffd000287947 */ /* 0x000fea000383ffff */
.L_x_130:
[----:B--2---:R2:W4:Y:S02]  /*a140*/  SYNCS.PHASECHK.TRANS64.TRYWAIT P0, [R100+URZ+0x270], R3 ;  /* 0x00027003640075a7 */ /* 0x00452400080011ff */
[----:B----4-:R-:W-:Y:S05]  /*a150*/  @!P0 NANOSLEEP.SYNCS 0x989680 ;  /* 0x009896800000895d */ /* 0x010fea0003900000 */
[----:B------:R-:W4:Y:S02]  /*a160*/  @!P0 SYNCS.PHASECHK.TRANS64 P0, [R100+URZ+0x270], R3 ;  /* 0x00027003640085a7 */ /* 0x000f2400080010ff */
[----:B----4-:R-:W-:Y:S05]  /*a170*/  @!P0 BRA `(.L_x_130) ;  /* 0xfffffffc00f08947 */ /* 0x010fea000383ffff */
[----:B------:R-:W-:Y:S05]  /*a180*/  BRA `(.L_x_129) ;  /* 0xffffffd000787947 */ /* 0x000fea000383ffff */
.L_x_138:
[----:B---3--:R3:W4:Y:S02]  /*a190*/  SYNCS.PHASECHK.TRANS64.TRYWAIT P0, [R109+URZ+0x220], R4 ;  /* 0x000220046d0075a7 */ /* 0x00872400080011ff */
[----:B----4-:R-:W-:Y:S05]  /*a1a0*/  @!P0 NANOSLEEP.SYNCS 0x989680 ;  /* 0x009896800000895d */ /* 0x010fea0003900000 */
[----:B------:R-:W4:Y:S02]  /*a1b0*/  @!P0 SYNCS.PHASECHK.TRANS64 P0, [R109+URZ+0x220], R4 ;  /* 0x000220046d0085a7 */ /* 0x000f2400080010ff */
[----:B----4-:R-:W-:Y:S05]  /*a1c0*/  @!P0 BRA `(.L_x_138) ;  /* 0xfffffffc00f08947 */ /* 0x010fea000383ffff */
[----:B------:R-:W-:Y:S05]  /*a1d0*/  BRA `(.L_x_137) ;  /* 0xffffffdc006c7947 */ /* 0x000fea000383ffff */
        .weak           $__internal_0_$__cuda_sm10x_tcgen05_guardrail_trap_col_being_dealloced_not_returned_by_alloc
        .type           $__internal_0_$__cuda_sm10x_tcgen05_guardrail_trap_col_being_dealloced_not_returned_by_alloc,@function
        .size           $__internal_0_$__cuda_sm10x_tcgen05_guardrail_trap_col_being_dealloced_not_returned_by_alloc,($__internal_1_$__cuda_sm10x_tcgen05_guardrail_trap_phase_invalid_during_alloc - $__internal_0_$__cuda_sm10x_tcgen05_guardrail_trap_col_being_dealloced_not_returned_by_alloc)
$__internal_0_$__cuda_sm10x_tcgen05_guardrail_trap_col_being_dealloced_not_returned_by_alloc:
[----:B------:R-:W-:Y:S05]  /*a1e0*/  BPT.TRAP 0x1 ;  /* 0x000000040000795c */ /* 0x000fea0000300000 */
[----:B------:R-:W-:-:S04]  /*a1f0*/  HFMA2 R3, -RZ, RZ, 0, 0 ;  /* 0x00000000ff037431 */ /* 0x000fc800000001ff */
[----:B------:R-:W-:Y:S05]  /*a200*/  RET.REL.NODEC R2 `(_ZN7cutlass13device_kernelINS_4gemm6kernel13GemmUniversalIN4cute5tupleIJiiiiEEENS1_10collective13CollectiveMmaINS1_35MainloopSm100TmaUmmaWarpSpecializedILi34ELi2ELi4ENS5_IJNS4_1CILi2EEESB_NSA_ILi1EEEEEEEENS5_IJNSA_ILi64EEENSA_ILi128EEENSA_ILi32EEEEEENS_12float_e4m3_tENS5_IJlSC_lEEESJ_SK_NS4_8TiledMMAINS4_8MMA_AtomIJNS4_10MMA_TraitsINS4_19SM100_MMA_F8F6F4_SSEJSJ_SJ_fSF_SG_NS4_17integral_constantINS4_4UMMA5MajorELSR_0EEESS_NSP_INSQ_7ScaleInELST_0EEESU_EEEEEENS4_6LayoutINS5_IJSC_SC_SC_EEENS5_IJNSA_ILi0EEESZ_SZ_EEEEENS5_IJNS4_10UnderscoreES12_S12_EEEEENS4_23SM90_TMA_LOAD_MULTICASTENS4_14ComposedLayoutINS4_7SwizzleILi1ELi4ELi3EEENS4_18smem_ptr_flag_bitsILi8EEENSX_INS5_IJNSA_ILi8EEESH_EEENS5_IJSH_SC_EEEEEEEvNS4_8identityES15_S1F_vS1G_EENS_8epilogue10collective18CollectiveEpilogueINS1I_23Sm100TmaWarpSpecializedILi2ELi2ELi32ELb0ELb0EEEJSI_NS5_IJNSX_ISF_SC_EES1N_EEESJ_SK_SJ_SK_NS1I_6fusion15FusionCallbacksIS1M_NS1P_17LinearCombinationISJ_fSJ_fLNS_15FloatRoundStyleE2EEESI_S1O_JEEENS4_5SM1004TMEM4LOAD26SM100_TMEM_LOAD_16dp32b32xENS4_13SM90_TMA_LOADENS16_INS17_ILi2ELi4ELi3EEES1A_NSX_INS5_IJS1B_SF_EEENS5_IJSF_SC_EEEEEEENS4_39AutoVectorizingCopyWithAssumedAlignmentILi128EEENS4_14SM90_TMA_STOREES24_S26_S26_EEEvvEEEEvNT_6ParamsE) ;  /* 0xffffff5c027c7950 */ /* 0x000fea0003c3ffff */
        .weak           $__internal_1_$__cuda_sm10x_tcgen05_guardrail_trap_phase_invalid_during_alloc
        .type           $__internal_1_$__cuda_sm10x_tcgen05_guardrail_trap_phase_invalid_during_alloc,@function
        .size           $__internal_1_$__cuda_sm10x_tcgen05_guardrail_trap_phase_invalid_during_alloc,($__internal_2_$__cuda_sm10x_tcgen05_guardrail_trap_unallocated_columns_being_dealloced - $__internal_1_$__cuda_sm10x_tcgen05_guardrail_trap_phase_invalid_during_alloc)
$__internal_1_$__cuda_sm10x_tcgen05_guardrail_trap_phase_invalid_during_alloc:
[----:B------:R-:W-:Y:S05]  /*a210*/  BPT.TRAP 0x1 ;  /* 0x000000040000795c */ /* 0x000fea0000300000 */
[----:B------:R-:W-:-:S04]  /*a220*/  MOV R5, 0x0 ;  /* 0x0000000000057802 */ /* 0x000fc80000000f00 */
[----:B------:R-:W-:Y:S05]  /*a230*/  RET.REL.NODEC R4 `(_ZN7cutlass13device_kernelINS_4gemm6kernel13GemmUniversalIN4cute5tupleIJiiiiEEENS1_10collective13CollectiveMmaINS1_35MainloopSm100TmaUmmaWarpSpecializedILi34ELi2ELi4ENS5_IJNS4_1CILi2EEESB_NSA_ILi1EEEEEEEENS5_IJNSA_ILi64EEENSA_ILi128EEENSA_ILi32EEEEEENS_12float_e4m3_tENS5_IJlSC_lEEESJ_SK_NS4_8TiledMMAINS4_8MMA_AtomIJNS4_10MMA_TraitsINS4_19SM100_MMA_F8F6F4_SSEJSJ_SJ_fSF_SG_NS4_17integral_constantINS4_4UMMA5MajorELSR_0EEESS_NSP_INSQ_7ScaleInELST_0EEESU_EEEEEENS4_6LayoutINS5_IJSC_SC_SC_EEENS5_IJNSA_ILi0EEESZ_SZ_EEEEENS5_IJNS4_10UnderscoreES12_S12_EEEEENS4_23SM90_TMA_LOAD_MULTICASTENS4_14ComposedLayoutINS4_7SwizzleILi1ELi4ELi3EEENS4_18smem_ptr_flag_bitsILi8EEENSX_INS5_IJNSA_ILi8EEESH_EEENS5_IJSH_SC_EEEEEEEvNS4_8identityES15_S1F_vS1G_EENS_8epilogue10collective18CollectiveEpilogueINS1I_23Sm100TmaWarpSpecializedILi2ELi2ELi32ELb0ELb0EEEJSI_NS5_IJNSX_ISF_SC_EES1N_EEESJ_SK_SJ_SK_NS1I_6fusion15FusionCallbacksIS1M_NS1P_17LinearCombinationISJ_fSJ_fLNS_15FloatRoundStyleE2EEESI_S1O_JEEENS4_5SM1004TMEM4LOAD26SM100_TMEM_LOAD_16dp32b32xENS4_13SM90_TMA_LOADENS16_INS17_ILi2ELi4ELi3EEES1A_NSX_INS5_IJS1B_SF_EEENS5_IJSF_SC_EEEEEEENS4_39AutoVectorizingCopyWithAssumedAlignmentILi128EEENS4_14SM90_TMA_STOREES24_S26_S26_EEEvvEEEEvNT_6ParamsE) ;  /* 0xffffff5c04707950 */ /* 0x000fea0003c3ffff */
        .weak           $__internal_2_$__cuda_sm10x_tcgen05_guardrail_trap_unallocated_columns_being_dealloced
        .type           $__internal_2_$__cuda_sm10x_tcgen05_guardrail_trap_unallocated_columns_being_dealloced,@function
        .size           $__internal_2_$__cuda_sm10x_tcgen05_guardrail_trap_unallocated_columns_being_dealloced,(.L_x_240 - $__internal_2_$__cuda_sm10x_tcgen05_guardrail_trap_unallocated_columns_being_dealloced)
$__internal_2_$__cuda_sm10x_tcgen05_guardrail_trap_unallocated_columns_being_dealloced:
[----:B------:R-:W-:Y:S05]  /*a240*/  BPT.TRAP 0x1 ;  /* 0x000000040000795c */ /* 0x000fea0000300000 */
[----:B------:R-:W-:-:S04]  /*a250*/  HFMA2 R3, -RZ, RZ, 0, 0 ;  /* 0x00000000ff037431 */ /* 0x000fc800000001ff */
[----:B------:R-:W-:Y:S05]  /*a260*/  RET.REL.NODEC R2 `(_ZN7cutlass13device_kernelINS_4gemm6kernel13GemmUniversalIN4cute5tupleIJiiiiEEENS1_10collective13CollectiveMmaINS1_35MainloopSm100TmaUmmaWarpSpecializedILi34ELi2ELi4ENS5_IJNS4_1CILi2EEESB_NSA_ILi1EEEEEEEENS5_IJNSA_ILi64EEENSA_ILi128EEENSA_ILi32EEEEEENS_12float_e4m3_tENS5_IJlSC_lEEESJ_SK_NS4_8TiledMMAINS4_8MMA_AtomIJNS4_10MMA_TraitsINS4_19SM100_MMA_F8F6F4_SSEJSJ_SJ_fSF_SG_NS4_17integral_constantINS4_4UMMA5MajorELSR_0EEESS_NSP_INSQ_7ScaleInELST_0EEESU_EEEEEENS4_6LayoutINS5_IJSC_SC_SC_EEENS5_IJNSA_ILi0EEESZ_SZ_EEEEENS5_IJNS4_10UnderscoreES12_S12_EEEEENS4_23SM90_TMA_LOAD_MULTICASTENS4_14ComposedLayoutINS4_7SwizzleILi1ELi4ELi3EEENS4_18smem_ptr_flag_bitsILi8EEENSX_INS5_IJNSA_ILi8EEESH_EEENS5_IJSH_SC_EEEEEEEvNS4_8identityES15_S1F_vS1G_EENS_8epilogue10collective18CollectiveEpilogueINS1I_23Sm100TmaWarpSpecializedILi2ELi2ELi32ELb0ELb0EEEJSI_NS5_IJNSX_ISF_SC_EES1N_EEESJ_SK_SJ_SK_NS1I_6fusion15FusionCallbacksIS1M_NS1P_17LinearCombinationISJ_fSJ_fLNS_15FloatRoundStyleE2EEESI_S1O_JEEENS4_5SM1004TMEM4LOAD26SM100_TMEM_LOAD_16dp32b32xENS4_13SM90_TMA_LOADENS16_INS17_ILi2ELi4ELi3EEES1A_NSX_INS5_IJS1B_SF_EEENS5_IJSF_SC_EEEEEEENS4_39AutoVectorizingCopyWithAssumedAlignmentILi128EEENS4_14SM90_TMA_STOREES24_S26_S26_EEEvvEEEEvNT_6ParamsE) ;  /* 0xffffff5c02647950 */ /* 0x000fea0003c3ffff */
.L_x_239:
[----:B------:R-:W-:-:S00]  /*a270*/  BRA `(.L_x_239) ;  /* 0xfffffffc00fc7947 */ /* 0x000fc0000383ffff */
[----:B------:R-:W-:-:S00]  /*a280*/  NOP ;  /* 0x0000000000007918 */ /* 0x000fc00000000000 */
[----:B------:R-:W-:-:S00]  /*a290*/  NOP ;  /* 0x0000000000007918 */ /* 0x000fc00000000000 */
[----:B------:R-:W-:-:S00]  /*a2a0*/  NOP ;  /* 0x0000000000007918 */ /* 0x000fc00000000000 */
[----:B------:R-:W-:-:S00]  /*a2b0*/  NOP ;  /* 0x0000000000007918 */ /* 0x000fc00000000000 */
[----:B------:R-:W-:-:S00]  /*a2c0*/  NOP ;  /* 0x0000000000007918 */ /* 0x000fc00000000000 */
[----:B------:R-:W-:-:S00]  /*a2d0*/  NOP ;  /* 0x0000000000007918 */ /* 0x000fc00000000000 */
[----:B------:R-:W-:-:S00]  /*a2e0*/  NOP ;  /* 0x0000000000007918 */ /* 0x000fc00000000000 */
[----:B------:R-:W-:-:S00]  /*a2f0*/  NOP ;  /* 0x0000000000007918 */ /* 0x000fc00000000000 */
.L_x_240:


//--------------------- .nv.global.init           --------------------------
	.section	.nv.global.init,"aw",@progbits
.nv.global.init:
	.type		$str$27,@object
	.size		$str$27,($str$28 - $str$27)
$str$27:
        /*0000*/ 	.byte	0x28, 0x61, 0x64, 0x64, 0x72, 0x65, 0x73, 0x73, 0x20, 0x26, 0x20, 0x6d, 0x61, 0x73, 0x6b, 0x29
        /*0010*/ 	.byte	0x20, 0x3d, 0x3d, 0x20, 0x30, 0x00
	.type		$str$28,@object
	.size		$str$28,($str$26 - $str$28)
$str$28:
        /*0016*/ 	.byte	0x2f, 0x74, 0x6d, 0x70, 0x2f, 0x63, 0x75, 0x74, 0x6c, 0x61, 0x73, 0x73, 0x5f, 0x73, 0x77, 0x65
        /*0026*/ 	.byte	0x65, 0x70, 0x5f, 0x73, 0x72, 0x63, 0x2f, 0x69, 0x6e, 0x63, 0x6c, 0x75, 0x64, 0x65, 0x2f, 0x63
        /*0036*/ 	.byte	0x75, 0x74, 0x65, 0x2f, 0x70, 0x6f, 0x69, 0x6e, 0x74, 0x65, 0x72, 0x5f, 0x66, 0x6c, 0x61, 0x67
        /*0046*/ 	.byte	0x67, 0x65, 0x64, 0x2e, 0x68, 0x70, 0x70, 0x00
	.type		$str$26,@object
	.size		$str$26,($str$25 - $str$26)
$str$26:
        /*004e*/ 	.byte	0x2f, 0x74, 0x6d, 0x70, 0x2f, 0x63, 0x75, 0x74, 0x6c, 0x61, 0x73, 0x73, 0x5f, 0x73, 0x77, 0x65
        /*005e*/ 	.byte	0x65, 0x70, 0x5f, 0x73, 0x72, 0x63, 0x2f, 0x69, 0x6e, 0x63, 0x6c, 0x75, 0x64, 0x65, 0x2f, 0x63
        /*006e*/ 	.byte	0x75, 0x74, 0x65, 0x2f, 0x61, 0x74, 0x6f, 0x6d, 0x2f, 0x63, 0x6f, 0x70, 0x79, 0x5f, 0x74, 0x72
        /*007e*/ 	.byte	0x61, 0x69, 0x74, 0x73, 0x5f, 0x73, 0x6d, 0x31, 0x30, 0x30, 0x2e, 0x68, 0x70, 0x70, 0x00
	.type		$str$25,@object
	.size		$str$25,(__unnamed_1 - $str$25)
$str$25:
        /*008d*/ 	.byte	0x28, 0x28, 0x75, 0x69, 0x6e, 0x74, 0x33, 0x32, 0x5f, 0x74, 0x28, 0x74, 0x68, 0x72, 0x65, 0x61
        /*009d*/ 	.byte	0x64, 0x49, 0x64, 0x78, 0x2e, 0x78, 0x29, 0x20, 0x2f, 0x20, 0x33, 0x32, 0x29, 0x20, 0x25, 0x20
        /*00ad*/ 	.byte	0x34, 0x29, 0x20, 0x3d, 0x3d, 0x20, 0x28, 0x28, 0x28, 0x74, 0x6d, 0x65, 0x6d, 0x5f, 0x61, 0x64
        /*00bd*/ 	.byte	0x64, 0x72, 0x20, 0x3e, 0x3e, 0x20, 0x31, 0x36, 0x29, 0x20, 0x2f, 0x20, 0x33, 0x32, 0x29, 0x20
        /*00cd*/ 	.byte	0x25, 0x20, 0x34, 0x29, 0x00
	.type		__unnamed_1,@object
	.size		__unnamed_1,(__unnamed_2 - __unnamed_1)
__unnamed_1:
        /*00d2*/ 	.byte	0x61, 0x75, 0x74, 0x6f, 0x20, 0x63, 0x75, 0x74, 0x65, 0x3a, 0x3a, 0x61, 0x73, 0x5f, 0x70, 0x6f
        /* <DEDUP_REMOVED lines=24> */
        /*0262*/ 	.byte	0x3c, 0x34, 0x30, 0x39, 0x36, 0x3e, 0x3e, 0x3e, 0x3e, 0x5d, 0x00
	.type		__unnamed_2,@object
	.size		__unnamed_2,(.L_2 - __unnamed_2)
__unnamed_2:
        /* <DEDUP_REMOVED lines=40> */
        /*04ed*/ 	.byte	0x74, 0x65, 0x3a, 0x3a, 0x43, 0x3c, 0x30, 0x3e, 0x3e, 0x3e, 0x3e, 0x5d, 0x00
.L_2:


//--------------------- .nv.shared._ZN7cutlass13device_kernelINS_4gemm6kernel13GemmUniversalIN4cute5tupleIJiiiiEEENS1_10collective13CollectiveMmaINS1_35MainloopSm100TmaUmmaWarpSpecializedILi34ELi2ELi4ENS5_IJNS4_1CILi2EEESB_NSA_ILi1EEEEEEEENS5_IJNSA_ILi64EEENSA_ILi128EEENSA_ILi32EEEEEENS_12float_e4m3_tENS5_IJlSC_lEEESJ_SK_NS4_8TiledMMAINS4_8MMA_AtomIJNS4_10MMA_TraitsINS4_19SM100_MMA_F8F6F4_SSEJSJ_SJ_fSF_SG_NS4_17integral_constantINS4_4UMMA5MajorELSR_0EEESS_NSP_INSQ_7ScaleInELST_0EEESU_EEEEEENS4_6LayoutINS5_IJSC_SC_SC_EEENS5_IJNSA_ILi0EEESZ_SZ_EEEEENS5_IJNS4_10UnderscoreES12_S12_EEEEENS4_23SM90_TMA_LOAD_MULTICASTENS4_14ComposedLayoutINS4_7SwizzleILi1ELi4ELi3EEENS4_18smem_ptr_flag_bitsILi8EEENSX_INS5_IJNSA_ILi8EEESH_EEENS5_IJSH_SC_EEEEEEEvNS4_8identityES15_S1F_vS1G_EENS_8epilogue10collective18CollectiveEpilogueINS1I_23Sm100TmaWarpSpecializedILi2ELi2ELi32ELb0ELb0EEEJSI_NS5_IJNSX_ISF_SC_EES1N_EEESJ_SK_SJ_SK_NS1I_6fusion15FusionCallbacksIS1M_NS1P_17LinearCombinationISJ_fSJ_fLNS_15FloatRoundStyleE2EEESI_S1O_JEEENS4_5SM1004TMEM4LOAD26SM100_TMEM_LOAD_16dp32b32xENS4_13SM90_TMA_LOADENS16_INS17_ILi2ELi4ELi3EEES1A_NSX_INS5_IJS1B_SF_EEENS5_IJSF_SC_EEEEEEENS4_39AutoVectorizingCopyWithAssumedAlignmentILi128EEENS4_14SM90_TMA_STOREES24_S26_S26_EEEvvEEEEvNT_6ParamsE --------------------------
	.section	.nv.shared._ZN7cutlass13device_kernelINS_4gemm6kernel13GemmUniversalIN4cute5tupleIJiiiiEEENS1_10collective13CollectiveMmaINS1_35MainloopSm100TmaUmmaWarpSpecializedILi34ELi2ELi4ENS5_IJNS4_1CILi2EEESB_NSA_ILi1EEEEEEEENS5_IJNSA_ILi64EEENSA_ILi128EEENSA_ILi32EEEEEENS_12float_e4m3_tENS5_IJlSC_lEEESJ_SK_NS4_8TiledMMAINS4_8MMA_AtomIJNS4_10MMA_TraitsINS4_19SM100_MMA_F8F6F4_SSEJSJ_SJ_fSF_SG_NS4_17integral_constantINS4_4UMMA5MajorELSR_0EEESS_NSP_INSQ_7ScaleInELST_0EEESU_EEEEEENS4_6LayoutINS5_IJSC_SC_SC_EEENS5_IJNSA_ILi0EEESZ_SZ_EEEEENS5_IJNS4_10UnderscoreES12_S12_EEEEENS4_23SM90_TMA_LOAD_MULTICASTENS4_14ComposedLayoutINS4_7SwizzleILi1ELi4ELi3EEENS4_18smem_ptr_flag_bitsILi8EEENSX_INS5_IJNSA_ILi8EEESH_EEENS5_IJSH_SC_EEEEEEEvNS4_8identityES15_S1F_vS1G_EENS_8epilogue10collective18CollectiveEpilogueINS1I_23Sm100TmaWarpSpecializedILi2ELi2ELi32ELb0ELb0EEEJSI_NS5_IJNSX_ISF_SC_EES1N_EEESJ_SK_SJ_SK_NS1I_6fusion15FusionCallbacksIS1M_NS1P_17LinearCombinationISJ_fSJ_fLNS_15FloatRoundStyleE2EEESI_S1O_JEEENS4_5SM1004TMEM4LOAD26SM100_TMEM_LOAD_16dp32b32xENS4_13SM90_TMA_LOADENS16_INS17_ILi2ELi4ELi3EEES1A_NSX_INS5_IJS1B_SF_EEENS5_IJSF_SC_EEEEEEENS4_39AutoVectorizingCopyWithAssumedAlignmentILi128EEENS4_14SM90_TMA_STOREES24_S26_S26_EEEvvEEEEvNT_6ParamsE,"aw",@nobits
	.sectionflags	@""
	.align	16
	.zero		1024


//--------------------- .nv.shared.reserved.0     --------------------------
	.section	.nv.shared.reserved.0,"aw",@nobits
	.weak		__nv_reservedSMEM_offset_0_alias
	.size		__nv_reservedSMEM_offset_0_alias, 0, 64
	.other		__nv_reservedSMEM_offset_0_alias,@"STO_CUDA_RESERVED_SHARED STV_DEFAULT"
__nv_reservedSMEM_offset_0_alias:
	.zero		0
.nv.shared.reserved.0:
	.zero		64
	.weak		__nv_reservedSMEM_tcgen05_partition
	.type		__nv_reservedSMEM_tcgen05_partition,@object
	.size		__nv_reservedSMEM_tcgen05_partition,(.L_0 - __nv_reservedSMEM_tcgen05_partition)
__nv_reservedSMEM_tcgen05_partition:
	.zero		32
.L_0:


//--------------------- .nv.global                --------------------------
	.section	.nv.global,"aw",@nobits
.nv.global:
	.type		_ZN40_INTERNAL_215cc50e_4_k_cu_dc4fb89d_328554cute1_E,@object
	.size		_ZN40_INTERNAL_215cc50e_4_k_cu_dc4fb89d_328554cute1_E,(_ZN40_INTERNAL_215cc50e_4_k_cu_dc4fb89d_328554cuda3std3__45__cpo6cbeginE - _ZN40_INTERNAL_215cc50e_4_k_cu_dc4fb89d_328554cute1_E)
_ZN40_INTERNAL_215cc50e_4_k_cu_dc4fb89d_328554cute1_E:
	.zero		1
	.type		_ZN40_INTERNAL_215cc50e_4_k_cu_dc4fb89d_328554cuda3std3__45__cpo6cbeginE,@object
	.size		_ZN40_INTERNAL_215cc50e_4_k_cu_dc4fb89d_328554cuda3std3__45__cpo6cbeginE,(_ZN40_INTERNAL_215cc50e_4_k_cu_dc4fb89d_328554cuda3std3__48in_placeE - _ZN40_INTERNAL_215cc50e_4_k_cu_dc4fb89d_328554cuda3std3__45__cpo6cbeginE)
_ZN40_INTERNAL_215cc50e_4_k_cu_dc4fb89d_328554cuda3std3__45__cpo6cbeginE:
	.zero		1
	.type		_ZN40_INTERNAL_215cc50e_4_k_cu_dc4fb89d_328554cuda3std3__48in_placeE,@object
	.size		_ZN40_INTERNAL_215cc50e_4_k_cu_dc4fb89d_328554cuda3std3__48in_placeE,(_ZN40_INTERNAL_215cc50e_4_k_cu_dc4fb89d_328554cuda3std6ranges3__45__cpo9iter_moveE - _ZN40_INTERNAL_215cc50e_4_k_cu_dc4fb89d_328554cuda3std3__48in_placeE)
_ZN40_INTERNAL_215cc50e_4_k_cu_dc4fb89d_328554cuda3std3__48in_placeE:
	.zero		1
	.type		_ZN40_INTERNAL_215cc50e_4_k_cu_dc4fb89d_328554cuda3std6ranges3__45__cpo9iter_moveE,@object
	.size		_ZN40_INTERNAL_215cc50e_4_k_cu_dc4fb89d_328554cuda3std6ranges3__45__cpo9iter_moveE,(_ZN40_INTERNAL_215cc50e_4_k_cu_dc4fb89d_328554cuda3std3__45__cpo5beginE - _ZN40_INTERNAL_215cc50e_4_k_cu_dc4fb89d_328554cuda3std6ranges3__45__cpo9iter_moveE)
_ZN40_INTERNAL_215cc50e_4_k_cu_dc4fb89d_328554cuda3std6ranges3__45__cpo9iter_moveE:
	.zero		1
	.type		_ZN40_INTERNAL_215cc50e_4_k_cu_dc4fb89d_328554cuda3std3__45__cpo5beginE,@object
	.size		_ZN40_INTERNAL_215cc50e_4_k_cu_dc4fb89d_328554cuda3std3__45__cpo5beginE,(_ZN40_INTERNAL_215cc50e_4_k_cu_dc4fb89d_328554cuda3std3__442_GLOBAL__N__215cc50e_4_k_cu_dc4fb89d_328556ignoreE - _ZN40_INTERNAL_215cc50e_4_k_cu_dc4fb89d_328554cuda3std3__45__cpo5beginE)
_ZN40_INTERNAL_215cc50e_4_k_cu_dc4fb89d_328554cuda3std3__45__cpo5beginE:
	.zero		1
	.type		_ZN40_INTERNAL_215cc50e_4_k_cu_dc4fb89d_328554cuda3std3__442_GLOBAL__N__215cc50e_4_k_cu_dc4fb89d_328556ignoreE,@object
	.size		_ZN40_INTERNAL_215cc50e_4_k_cu_dc4fb89d_328554cuda3std3__442_GLOBAL__N__215cc50e_4_k_cu_dc4fb89d_328556ignoreE,(_ZN40_INTERNAL_215cc50e_4_k_cu_dc4fb89d_328554cute7productE - _ZN40_INTERNAL_215cc50e_4_k_cu_dc4fb89d_328554cuda3std3__442_GLOBAL__N__215cc50e_4_k_cu_dc4fb89d_328556ignoreE)
_ZN40_INTERNAL_215cc50e_4_k_cu_dc4fb89d_328554cuda3std3__442_GLOBAL__N__215cc50e_4_k_cu_dc4fb89d_328556ignoreE:
	.zero		1
	.type		_ZN40_INTERNAL_215cc50e_4_k_cu_dc4fb89d_328554cute7productE,@object
	.size		_ZN40_INTERNAL_215cc50e_4_k_cu_dc4fb89d_328554cute7productE,(_ZN40_INTERNAL_215cc50e_4_k_cu_dc4fb89d_328554cuda3std3__45__cpo3endE - _ZN40_INTERNAL_215cc50e_4_k_cu_dc4fb89d_328554cute7productE)
_ZN40_INTERNAL_215cc50e_4_k_cu_dc4fb89d_328554cute7productE:
	.zero		1
	.type		_ZN40_INTERNAL_215cc50e_4_k_cu_dc4fb89d_328554cuda3std3__45__cpo3endE,@object
	.size		_ZN40_INTERNAL_215cc50e_4_k_cu_dc4fb89d_328554cuda3std3__45__cpo3endE,(_ZN40_INTERNAL_215cc50e_4_k_cu_dc4fb89d_328554cuda3std3__419piecewise_constructE - _ZN40_INTERNAL_215cc50e_4_k_cu_dc4fb89d_328554cuda3std3__45__cpo3endE)
_ZN40_INTERNAL_215cc50e_4_k_cu_dc4fb89d_328554cuda3std3__45__cpo3endE:
	.zero		1
	.type		_ZN40_INTERNAL_215cc50e_4_k_cu_dc4fb89d_328554cuda3std3__419piecewise_constructE,@object
	.size		_ZN40_INTERNAL_215cc50e_4_k_cu_dc4fb89d_328554cuda3std3__419piecewise_constructE,(_ZN40_INTERNAL_215cc50e_4_k_cu_dc4fb89d_328554cuda3std3__45__cpo4cendE - _ZN40_INTERNAL_215cc50e_4_k_cu_dc4fb89d_328554cuda3std3__419piecewise_constructE)
_ZN40_INTERNAL_215cc50e_4_k_cu_dc4fb89d_328554cuda3std3__419piecewise_constructE:
	.zero		1
	.type		_ZN40_INTERNAL_215cc50e_4_k_cu_dc4fb89d_328554cuda3std3__45__cpo4cendE,@object
	.size		_ZN40_INTERNAL_215cc50e_4_k_cu_dc4fb89d_328554cuda3std3__45__cpo4cendE,(_ZN40_INTERNAL_215cc50e_4_k_cu_dc4fb89d_328554cuda3std6ranges3__45__cpo4swapE - _ZN40_INTERNAL_215cc50e_4_k_cu_dc4fb89d_328554cuda3std3__45__cpo4cendE)
_ZN40_INTERNAL_215cc50e_4_k_cu_dc4fb89d_328554cuda3std3__45__cpo4cendE:
	.zero		1
	.type		_ZN40_INTERNAL_215cc50e_4_k_cu_dc4fb89d_328554cuda3std6ranges3__45__cpo4swapE,@object
	.size		_ZN40_INTERNAL_215cc50e_4_k_cu_dc4fb89d_328554cuda3std6ranges3__45__cpo4swapE,(.L_10 - _ZN40_INTERNAL_215cc50e_4_k_cu_dc4fb89d_328554cuda3std6ranges3__45__cpo4swapE)
_ZN40_INTERNAL_215cc50e_4_k_cu_dc4fb89d_328554cuda3std6ranges3__45__cpo4swapE:
	.zero		1
.L_10:


//--------------------- .nv.constant0._ZN7cutlass13device_kernelINS_4gemm6kernel13GemmUniversalIN4cute5tupleIJiiiiEEENS1_10collective13CollectiveMmaINS1_35MainloopSm100TmaUmmaWarpSpecializedILi34ELi2ELi4ENS5_IJNS4_1CILi2EEESB_NSA_ILi1EEEEEEEENS5_IJNSA_ILi64EEENSA_ILi128EEENSA_ILi32EEEEEENS_12float_e4m3_tENS5_IJlSC_lEEESJ_SK_NS4_8TiledMMAINS4_8MMA_AtomIJNS4_10MMA_TraitsINS4_19SM100_MMA_F8F6F4_SSEJSJ_SJ_fSF_SG_NS4_17integral_constantINS4_4UMMA5MajorELSR_0EEESS_NSP_INSQ_7ScaleInELST_0EEESU_EEEEEENS4_6LayoutINS5_IJSC_SC_SC_EEENS5_IJNSA_ILi0EEESZ_SZ_EEEEENS5_IJNS4_10UnderscoreES12_S12_EEEEENS4_23SM90_TMA_LOAD_MULTICASTENS4_14ComposedLayoutINS4_7SwizzleILi1ELi4ELi3EEENS4_18smem_ptr_flag_bitsILi8EEENSX_INS5_IJNSA_ILi8EEESH_EEENS5_IJSH_SC_EEEEEEEvNS4_8identityES15_S1F_vS1G_EENS_8epilogue10collective18CollectiveEpilogueINS1I_23Sm100TmaWarpSpecializedILi2ELi2ELi32ELb0ELb0EEEJSI_NS5_IJNSX_ISF_SC_EES1N_EEESJ_SK_SJ_SK_NS1I_6fusion15FusionCallbacksIS1M_NS1P_17LinearCombinationISJ_fSJ_fLNS_15FloatRoundStyleE2EEESI_S1O_JEEENS4_5SM1004TMEM4LOAD26SM100_TMEM_LOAD_16dp32b32xENS4_13SM90_TMA_LOADENS16_INS17_ILi2ELi4ELi3EEES1A_NSX_INS5_IJS1B_SF_EEENS5_IJSF_SC_EEEEEEENS4_39AutoVectorizingCopyWithAssumedAlignmentILi128EEENS4_14SM90_TMA_STOREES24_S26_S26_EEEvvEEEEvNT_6ParamsE --------------------------
	.section	.nv.constant0._ZN7cutlass13device_kernelINS_4gemm6kernel13GemmUniversalIN4cute5tupleIJiiiiEEENS1_10collective13CollectiveMmaINS1_35MainloopSm100TmaUmmaWarpSpecializedILi34ELi2ELi4ENS5_IJNS4_1CILi2EEESB_NSA_ILi1EEEEEEEENS5_IJNSA_ILi64EEENSA_ILi128EEENSA_ILi32EEEEEENS_12float_e4m3_tENS5_IJlSC_lEEESJ_SK_NS4_8TiledMMAINS4_8MMA_AtomIJNS4_10MMA_TraitsINS4_19SM100_MMA_F8F6F4_SSEJSJ_SJ_fSF_SG_NS4_17integral_constantINS4_4UMMA5MajorELSR_0EEESS_NSP_INSQ_7ScaleInELST_0EEESU_EEEEEENS4_6LayoutINS5_IJSC_SC_SC_EEENS5_IJNSA_ILi0EEESZ_SZ_EEEEENS5_IJNS4_10UnderscoreES12_S12_EEEEENS4_23SM90_TMA_LOAD_MULTICASTENS4_14ComposedLayoutINS4_7SwizzleILi1ELi4ELi3EEENS4_18smem_ptr_flag_bitsILi8EEENSX_INS5_IJNSA_ILi8EEESH_EEENS5_IJSH_SC_EEEEEEEvNS4_8identityES15_S1F_vS1G_EENS_8epilogue10collective18CollectiveEpilogueINS1I_23Sm100TmaWarpSpecializedILi2ELi2ELi32ELb0ELb0EEEJSI_NS5_IJNSX_ISF_SC_EES1N_EEESJ_SK_SJ_SK_NS1I_6fusion15FusionCallbacksIS1M_NS1P_17LinearCombinationISJ_fSJ_fLNS_15FloatRoundStyleE2EEESI_S1O_JEEENS4_5SM1004TMEM4LOAD26SM100_TMEM_LOAD_16dp32b32xENS4_13SM90_TMA_LOADENS16_INS17_ILi2ELi4ELi3EEES1A_NSX_INS5_IJS1B_SF_EEENS5_IJSF_SC_EEEEEEENS4_39AutoVectorizingCopyWithAssumedAlignmentILi128EEENS4_14SM90_TMA_STOREES24_S26_S26_EEEvvEEEEvNT_6ParamsE,"a",@progbits
	.sectionflags	@""
	.align	4
.nv.constant0._ZN7cutlass13device_kernelINS_4gemm6kernel13GemmUniversalIN4cute5tupleIJiiiiEEENS1_10collective13CollectiveMmaINS1_35MainloopSm100TmaUmmaWarpSpecializedILi34ELi2ELi4ENS5_IJNS4_1CILi2EEESB_NSA_ILi1EEEEEEEENS5_IJNSA_ILi64EEENSA_ILi128EEENSA_ILi32EEEEEENS_12float_e4m3_tENS5_IJlSC_lEEESJ_SK_NS4_8TiledMMAINS4_8MMA_AtomIJNS4_10MMA_TraitsINS4_19SM100_MMA_F8F6F4_SSEJSJ_SJ_fSF_SG_NS4_17integral_constantINS4_4UMMA5MajorELSR_0EEESS_NSP_INSQ_7ScaleInELST_0EEESU_EEEEEENS4_6LayoutINS5_IJSC_SC_SC_EEENS5_IJNSA_ILi0EEESZ_SZ_EEEEENS5_IJNS4_10UnderscoreES12_S12_EEEEENS4_23SM90_TMA_LOAD_MULTICASTENS4_14ComposedLayoutINS4_7SwizzleILi1ELi4ELi3EEENS4_18smem_ptr_flag_bitsILi8EEENSX_INS5_IJNSA_ILi8EEESH_EEENS5_IJSH_SC_EEEEEEEvNS4_8identityES15_S1F_vS1G_EENS_8epilogue10collective18CollectiveEpilogueINS1I_23Sm100TmaWarpSpecializedILi2ELi2ELi32ELb0ELb0EEEJSI_NS5_IJNSX_ISF_SC_EES1N_EEESJ_SK_SJ_SK_NS1I_6fusion15FusionCallbacksIS1M_NS1P_17LinearCombinationISJ_fSJ_fLNS_15FloatRoundStyleE2EEESI_S1O_JEEENS4_5SM1004TMEM4LOAD26SM100_TMEM_LOAD_16dp32b32xENS4_13SM90_TMA_LOADENS16_INS17_ILi2ELi4ELi3EEES1A_NSX_INS5_IJS1B_SF_EEENS5_IJSF_SC_EEEEEEENS4_39AutoVectorizingCopyWithAssumedAlignmentILi128EEENS4_14SM90_TMA_STOREES24_S26_S26_EEEvvEEEEvNT_6ParamsE:
	.zero		2944


//--------------------- SYMBOLS --------------------------

	.type		.nv.reservedSmem.offset0,@object
	.size		.nv.reservedSmem.offset0,0x4
	.type		.nv.reservedSmem.cap,@object
	.size		.nv.reservedSmem.cap,0x4
	.type		__assertfail,@function
